	.target	sm_100a

	.elftype	@"ET_EXEC"


//--------------------- .note.nv.tkinfo           --------------------------
	.section	.note.nv.tkinfo,"",@"SHT_NOTE"
	.sectionflags	@"SHF_NOTE_NV_TKINFO"
	.tkinfo
        /*0018*/ 	.word	0x00000002
        /*0030*/ 	.string	""
        /*0030*/ 	.string	"ptxas"
        /*0030*/ 	.string	"Cuda compilation tools, release 13.0, V13.0.88"
        /*0030*/ 	.string	"Build cuda_13.0.r13.0/compiler.36424714_0"
        /*0030*/ 	.string	"-arch sm_100a -m 64 "



//--------------------- .note.nv.cuinfo           --------------------------
	.section	.note.nv.cuinfo,"",@"SHT_NOTE"
	.sectionflags	@"SHF_NOTE_NV_CUINFO"
        /*0018*/ 	.short	0x0002
        /*001a*/ 	.short	0x0064
        /*001c*/ 	.short	0x0082
	.zero		2


//--------------------- .nv.info                  --------------------------
	.section	.nv.info,"",@"SHT_CUDA_INFO"
	.align	4


	//----- nvinfo : EIATTR_REGCOUNT
	.align		4
        /*0000*/ 	.byte	0x04, 0x2f
        /*0002*/ 	.short	(.L_19 - .L_18)
	.align		4
.L_18:
        /*0004*/ 	.word	index@(_ZN7cutlass13device_kernelINS_4gemm6kernel13GemmUniversalIN4cute5tupleIJiiiiEEENS1_10collective13CollectiveMmaINS1_35MainloopSm100TmaUmmaWarpSpecializedILi17ELi2ELi4ENS5_IJNS4_1CILi1EEESB_SB_EEEEENS5_IJNSA_ILi128EEENSA_ILi64EEESF_EEENS_12float_e5m2_tENS5_IJSB_llEEESH_NS5_IJlSB_lEEENS4_8TiledMMAINS4_8MMA_AtomIJNS4_10MMA_TraitsINS4_19SM100_MMA_F8F6F4_SSEJSH_SH_fSE_SF_NS4_17integral_constantINS4_4UMMA5MajorELSQ_1EEENSO_ISQ_LSQ_0EEENSO_INSP_7ScaleInELST_0EEESU_EEEEEENS4_6LayoutISC_NS5_IJNSA_ILi0EEESY_SY_EEEEENS5_IJNS4_10UnderscoreES11_S11_EEEEENS4_13SM90_TMA_LOADENS4_14ComposedLayoutINS4_7SwizzleILi3ELi4ELi3EEENS4_18smem_ptr_flag_bitsILi8EEENSX_INS5_IJSE_NSA_ILi8EEEEEENS5_IJSB_SE_EEEEEEEvNS4_8identityES14_NS15_INS16_ILi2ELi4ELi3EEES19_NSX_INS5_IJS1A_SF_EEENS5_IJSF_SB_EEEEEEEvS1F_EENS_8epilogue10collective18CollectiveEpilogueINS1M_23Sm100TmaWarpSpecializedILi1ELi1ELi64ELb0ELb0EEEJSG_NS5_IJNSX_ISE_SB_EENSX_ISF_SB_EEEEESH_SJ_SH_SJ_NS1M_6fusion15FusionCallbacksIS1Q_NS1U_17LinearCombinationISH_fSH_fLNS_15FloatRoundStyleE2EEESG_S1T_JEEENS4_5SM1004TMEM4LOAD26SM100_TMEM_LOAD_32dp32b64xES14_S1K_NS4_39AutoVectorizingCopyWithAssumedAlignmentILi128EEENS4_14SM90_TMA_STOREES1K_S25_S25_EEEvvEEEEvNT_6ParamsE)
        /*0008*/ 	.word	0x000000c2


	//----- nvinfo : EIATTR_FRAME_SIZE
	.align		4
.L_19:
        /*000c*/ 	.byte	0x04, 0x11
        /*000e*/ 	.short	(.L_21 - .L_20)
	.align		4
.L_20:
        /*0010*/ 	.word	index@($__internal_2_$__cuda_sm10x_tcgen05_guardrail_trap_unallocated_columns_being_dealloced)
        /*0014*/ 	.word	0x00000000


	//----- nvinfo : EIATTR_FRAME_SIZE
	.align		4
.L_21:
        /*0018*/ 	.byte	0x04, 0x11
        /*001a*/ 	.short	(.L_23 - .L_22)
	.align		4
.L_22:
        /*001c*/ 	.word	index@($__internal_1_$__cuda_sm10x_tcgen05_guardrail_trap_phase_invalid_during_alloc)
        /*0020*/ 	.word	0x00000000


	//----- nvinfo : EIATTR_FRAME_SIZE
	.align		4
.L_23:
        /*0024*/ 	.byte	0x04, 0x11
        /*0026*/ 	.short	(.L_25 - .L_24)
	.align		4
.L_24:
        /*0028*/ 	.word	index@($__internal_0_$__cuda_sm10x_tcgen05_guardrail_trap_col_being_dealloced_not_returned_by_alloc)
        /*002c*/ 	.word	0x00000000


	//----- nvinfo : EIATTR_FRAME_SIZE
	.align		4
.L_25:
        /*0030*/ 	.byte	0x04, 0x11
        /*0032*/ 	.short	(.L_27 - .L_26)
	.align		4
.L_26:
        /*0034*/ 	.word	index@(_ZN7cutlass13device_kernelINS_4gemm6kernel13GemmUniversalIN4cute5tupleIJiiiiEEENS1_10collective13CollectiveMmaINS1_35MainloopSm100TmaUmmaWarpSpecializedILi17ELi2ELi4ENS5_IJNS4_1CILi1EEESB_SB_EEEEENS5_IJNSA_ILi128EEENSA_ILi64EEESF_EEENS_12float_e5m2_tENS5_IJSB_llEEESH_NS5_IJlSB_lEEENS4_8TiledMMAINS4_8MMA_AtomIJNS4_10MMA_TraitsINS4_19SM100_MMA_F8F6F4_SSEJSH_SH_fSE_SF_NS4_17integral_constantINS4_4UMMA5MajorELSQ_1EEENSO_ISQ_LSQ_0EEENSO_INSP_7ScaleInELST_0EEESU_EEEEEENS4_6LayoutISC_NS5_IJNSA_ILi0EEESY_SY_EEEEENS5_IJNS4_10UnderscoreES11_S11_EEEEENS4_13SM90_TMA_LOADENS4_14ComposedLayoutINS4_7SwizzleILi3ELi4ELi3EEENS4_18smem_ptr_flag_bitsILi8EEENSX_INS5_IJSE_NSA_ILi8EEEEEENS5_IJSB_SE_EEEEEEEvNS4_8identityES14_NS15_INS16_ILi2ELi4ELi3EEES19_NSX_INS5_IJS1A_SF_EEENS5_IJSF_SB_EEEEEEEvS1F_EENS_8epilogue10collective18CollectiveEpilogueINS1M_23Sm100TmaWarpSpecializedILi1ELi1ELi64ELb0ELb0EEEJSG_NS5_IJNSX_ISE_SB_EENSX_ISF_SB_EEEEESH_SJ_SH_SJ_NS1M_6fusion15FusionCallbacksIS1Q_NS1U_17LinearCombinationISH_fSH_fLNS_15FloatRoundStyleE2EEESG_S1T_JEEENS4_5SM1004TMEM4LOAD26SM100_TMEM_LOAD_32dp32b64xES14_S1K_NS4_39AutoVectorizingCopyWithAssumedAlignmentILi128EEENS4_14SM90_TMA_STOREES1K_S25_S25_EEEvvEEEEvNT_6ParamsE)
        /*0038*/ 	.word	0x00000000


	//----- nvinfo : EIATTR_MIN_STACK_SIZE
	.align		4
.L_27:
        /*003c*/ 	.byte	0x04, 0x12
        /*003e*/ 	.short	(.L_29 - .L_28)
	.align		4
.L_28:
        /*0040*/ 	.word	index@(_ZN7cutlass13device_kernelINS_4gemm6kernel13GemmUniversalIN4cute5tupleIJiiiiEEENS1_10collective13CollectiveMmaINS1_35MainloopSm100TmaUmmaWarpSpecializedILi17ELi2ELi4ENS5_IJNS4_1CILi1EEESB_SB_EEEEENS5_IJNSA_ILi128EEENSA_ILi64EEESF_EEENS_12float_e5m2_tENS5_IJSB_llEEESH_NS5_IJlSB_lEEENS4_8TiledMMAINS4_8MMA_AtomIJNS4_10MMA_TraitsINS4_19SM100_MMA_F8F6F4_SSEJSH_SH_fSE_SF_NS4_17integral_constantINS4_4UMMA5MajorELSQ_1EEENSO_ISQ_LSQ_0EEENSO_INSP_7ScaleInELST_0EEESU_EEEEEENS4_6LayoutISC_NS5_IJNSA_ILi0EEESY_SY_EEEEENS5_IJNS4_10UnderscoreES11_S11_EEEEENS4_13SM90_TMA_LOADENS4_14ComposedLayoutINS4_7SwizzleILi3ELi4ELi3EEENS4_18smem_ptr_flag_bitsILi8EEENSX_INS5_IJSE_NSA_ILi8EEEEEENS5_IJSB_SE_EEEEEEEvNS4_8identityES14_NS15_INS16_ILi2ELi4ELi3EEES19_NSX_INS5_IJS1A_SF_EEENS5_IJSF_SB_EEEEEEEvS1F_EENS_8epilogue10collective18CollectiveEpilogueINS1M_23Sm100TmaWarpSpecializedILi1ELi1ELi64ELb0ELb0EEEJSG_NS5_IJNSX_ISE_SB_EENSX_ISF_SB_EEEEESH_SJ_SH_SJ_NS1M_6fusion15FusionCallbacksIS1Q_NS1U_17LinearCombinationISH_fSH_fLNS_15FloatRoundStyleE2EEESG_S1T_JEEENS4_5SM1004TMEM4LOAD26SM100_TMEM_LOAD_32dp32b64xES14_S1K_NS4_39AutoVectorizingCopyWithAssumedAlignmentILi128EEENS4_14SM90_TMA_STOREES1K_S25_S25_EEEvvEEEEvNT_6ParamsE)
        /*0044*/ 	.word	0x00000000
.L_29:


//--------------------- .nv.compat                --------------------------
	.section	.nv.compat,"",@"SHT_CUDA_COMPAT_INFO"
	.align	4
        /*0000*/ 	.byte	0x02, 0x09, 0x01, 0x00, 0x02, 0x02, 0x02, 0x00, 0x02, 0x05, 0x05, 0x00, 0x03, 0x07, 0x01, 0x01
        /*0010*/ 	.byte	0x02, 0x03, 0x01, 0x00, 0x02, 0x06, 0x01, 0x00, 0x04, 0x0b, 0x08, 0x00, 0x09, 0x00, 0x00, 0x00
        /*0020*/ 	.byte	0x00, 0x00, 0x00, 0x00


//--------------------- .nv.info._ZN7cutlass13device_kernelINS_4gemm6kernel13GemmUniversalIN4cute5tupleIJiiiiEEENS1_10collective13CollectiveMmaINS1_35MainloopSm100TmaUmmaWarpSpecializedILi17ELi2ELi4ENS5_IJNS4_1CILi1EEESB_SB_EEEEENS5_IJNSA_ILi128EEENSA_ILi64EEESF_EEENS_12float_e5m2_tENS5_IJSB_llEEESH_NS5_IJlSB_lEEENS4_8TiledMMAINS4_8MMA_AtomIJNS4_10MMA_TraitsINS4_19SM100_MMA_F8F6F4_SSEJSH_SH_fSE_SF_NS4_17integral_constantINS4_4UMMA5MajorELSQ_1EEENSO_ISQ_LSQ_0EEENSO_INSP_7ScaleInELST_0EEESU_EEEEEENS4_6LayoutISC_NS5_IJNSA_ILi0EEESY_SY_EEEEENS5_IJNS4_10UnderscoreES11_S11_EEEEENS4_13SM90_TMA_LOADENS4_14ComposedLayoutINS4_7SwizzleILi3ELi4ELi3EEENS4_18smem_ptr_flag_bitsILi8EEENSX_INS5_IJSE_NSA_ILi8EEEEEENS5_IJSB_SE_EEEEEEEvNS4_8identityES14_NS15_INS16_ILi2ELi4ELi3EEES19_NSX_INS5_IJS1A_SF_EEENS5_IJSF_SB_EEEEEEEvS1F_EENS_8epilogue10collective18CollectiveEpilogueINS1M_23Sm100TmaWarpSpecializedILi1ELi1ELi64ELb0ELb0EEEJSG_NS5_IJNSX_ISE_SB_EENSX_ISF_SB_EEEEESH_SJ_SH_SJ_NS1M_6fusion15FusionCallbacksIS1Q_NS1U_17LinearCombinationISH_fSH_fLNS_15FloatRoundStyleE2EEESG_S1T_JEEENS4_5SM1004TMEM4LOAD26SM100_TMEM_LOAD_32dp32b64xES14_S1K_NS4_39AutoVectorizingCopyWithAssumedAlignmentILi128EEENS4_14SM90_TMA_STOREES1K_S25_S25_EEEvvEEEEvNT_6ParamsE --------------------------
	.section	.nv.info._ZN7cutlass13device_kernelINS_4gemm6kernel13GemmUniversalIN4cute5tupleIJiiiiEEENS1_10collective13CollectiveMmaINS1_35MainloopSm100TmaUmmaWarpSpecializedILi17ELi2ELi4ENS5_IJNS4_1CILi1EEESB_SB_EEEEENS5_IJNSA_ILi128EEENSA_ILi64EEESF_EEENS_12float_e5m2_tENS5_IJSB_llEEESH_NS5_IJlSB_lEEENS4_8TiledMMAINS4_8MMA_AtomIJNS4_10MMA_TraitsINS4_19SM100_MMA_F8F6F4_SSEJSH_SH_fSE_SF_NS4_17integral_constantINS4_4UMMA5MajorELSQ_1EEENSO_ISQ_LSQ_0EEENSO_INSP_7ScaleInELST_0EEESU_EEEEEENS4_6LayoutISC_NS5_IJNSA_ILi0EEESY_SY_EEEEENS5_IJNS4_10UnderscoreES11_S11_EEEEENS4_13SM90_TMA_LOADENS4_14ComposedLayoutINS4_7SwizzleILi3ELi4ELi3EEENS4_18smem_ptr_flag_bitsILi8EEENSX_INS5_IJSE_NSA_ILi8EEEEEENS5_IJSB_SE_EEEEEEEvNS4_8identityES14_NS15_INS16_ILi2ELi4ELi3EEES19_NSX_INS5_IJS1A_SF_EEENS5_IJSF_SB_EEEEEEEvS1F_EENS_8epilogue10collective18CollectiveEpilogueINS1M_23Sm100TmaWarpSpecializedILi1ELi1ELi64ELb0ELb0EEEJSG_NS5_IJNSX_ISE_SB_EENSX_ISF_SB_EEEEESH_SJ_SH_SJ_NS1M_6fusion15FusionCallbacksIS1Q_NS1U_17LinearCombinationISH_fSH_fLNS_15FloatRoundStyleE2EEESG_S1T_JEEENS4_5SM1004TMEM4LOAD26SM100_TMEM_LOAD_32dp32b64xES14_S1K_NS4_39AutoVectorizingCopyWithAssumedAlignmentILi128EEENS4_14SM90_TMA_STOREES1K_S25_S25_EEEvvEEEEvNT_6ParamsE,"",@"SHT_CUDA_INFO"
	.sectionflags	@""
	.align	4


	//----- nvinfo : EIATTR_CUDA_API_VERSION
	.align		4
        /*0000*/ 	.byte	0x04, 0x37
        /*0002*/ 	.short	(.L_31 - .L_30)
.L_30:
        /*0004*/ 	.word	0x00000082


	//----- nvinfo : EIATTR_KPARAM_INFO
	.align		4
.L_31:
        /*0008*/ 	.byte	0x04, 0x17
        /*000a*/ 	.short	(.L_33 - .L_32)
.L_32:
        /*000c*/ 	.word	0x00000000
        /*0010*/ 	.short	0x0000
        /*0012*/ 	.short	0x0000
        /*0014*/ 	.byte	0x00, 0xf0, 0x01, 0x20


	//----- nvinfo : EIATTR_AT_ENTRY_FRAGMENTS
	.align		4
.L_33:
        /*0018*/ 	.byte	0x04, 0x4f
        /*001a*/ 	.short	(.L_35 - .L_34)


	//   ....[0]....
.L_34:
        /*001c*/ 	.word	0x00000006


	//----- nvinfo : EIATTR_RESERVED_SMEM_USED
	.align		4
.L_35:
        /*0020*/ 	.byte	0x01, 0x41
	.zero		2


	//----- nvinfo : EIATTR_SPARSE_MMA_MASK
	.align		4
        /*0024*/ 	.byte	0x03, 0x50
        /*0026*/ 	.short	0x0000


	//----- nvinfo : EIATTR_TCGEN05_1CTA_USED
	.align		4
        /*0028*/ 	.byte	0x01, 0x51
	.zero		2


	//----- nvinfo : EIATTR_MAXREG_COUNT
	.align		4
        /*002c*/ 	.byte	0x03, 0x1b
        /*002e*/ 	.short	0x00ff


	//----- nvinfo : EIATTR_NUM_BARRIERS
	.align		4
        /*0030*/ 	.byte	0x02, 0x4c
        /*0032*/ 	.byte	0x07
	.zero		1


	//----- nvinfo : EIATTR_EXTERNS
	.align		4
        /*0034*/ 	.byte	0x04, 0x0f
        /*0036*/ 	.short	(.L_37 - .L_36)


	//   ....[0]....
	.align		4
.L_36:
        /*0038*/ 	.word	index@(__assertfail)


	//----- nvinfo : EIATTR_MERCURY_ISA_VERSION
	.align		4
.L_37:
        /*003c*/ 	.byte	0x03, 0x5f
        /*003e*/ 	.short	0x0101


	//----- nvinfo : EIATTR_INT_WARP_WIDE_INSTR_OFFSETS
	.align		4
        /*0040*/ 	.byte	0x04, 0x31
        /*0042*/ 	.short	(.L_39 - .L_38)


	//   ....[0]....
.L_38:
        /*0044*/ 	.word	0x00001f50


	//   ....[1]....
        /*0048*/ 	.word	0x00004000


	//   ....[2]....
        /*004c*/ 	.word	0x00004020


	//   ....[3]....
        /*0050*/ 	.word	0x00004050


	//   ....[4]....
        /*0054*/ 	.word	0x00004a60


	//   ....[5]....
        /*0058*/ 	.word	0x00004b50


	//----- nvinfo : EIATTR_COOP_GROUP_MASK_REGIDS
	.align		4
.L_39:
        /*005c*/ 	.byte	0x04, 0x29
        /*005e*/ 	.short	(.L_41 - .L_40)


	//   ....[0]....
.L_40:
        /*0060*/ 	.word	0xffffffff


	//   ....[1]....
        /*0064*/ 	.word	0xffffffff


	//   ....[2]....
        /*0068*/ 	.word	0xffffffff


	//   ....[3]....
        /*006c*/ 	.word	0xffffffff


	//   ....[4]....
        /*0070*/ 	.word	0xffffffff


	//   ....[5]....
        /*0074*/ 	.word	0xffffffff


	//   ....[6]....
        /*0078*/ 	.word	0xffffffff


	//   ....[7]....
        /*007c*/ 	.word	0xffffffff


	//   ....[8]....
        /*0080*/ 	.word	0xffffffff


	//   ....[9]....
        /*0084*/ 	.word	0xffffffff


	//   ....[10]....
        /*0088*/ 	.word	0xffffffff


	//   ....[11]....
        /*008c*/ 	.word	0xffffffff


	//   ....[12]....
        /*0090*/ 	.word	0xffffffff


	//----- nvinfo : EIATTR_COOP_GROUP_INSTR_OFFSETS
	.align		4
.L_41:
        /*0094*/ 	.byte	0x04, 0x28
        /*0096*/ 	.short	(.L_43 - .L_42)


	//   ....[0]....
.L_42:
        /*0098*/ 	.word	0x00000090


	//   ....[1]....
        /*009c*/ 	.word	0x000004d0


	//   ....[2]....
        /*00a0*/ 	.word	0x00000810


	//   ....[3]....
        /*00a4*/ 	.word	0x00000950


	//   ....[4]....
        /*00a8*/ 	.word	0x00000a50


	//   ....[5]....
        /*00ac*/ 	.word	0x00000bc0


	//   ....[6]....
        /*00b0*/ 	.word	0x00000d60


	//   ....[7]....
        /*00b4*/ 	.word	0x00001e30


	//   ....[8]....
        /*00b8*/ 	.word	0x00003360


	//   ....[9]....
        /*00bc*/ 	.word	0x00003570


	//   ....[10]....
        /*00c0*/ 	.word	0x000035a0


	//   ....[11]....
        /*00c4*/ 	.word	0x00003ee0


	//   ....[12]....
        /*00c8*/ 	.word	0x00004110


	//----- nvinfo : EIATTR_VRC_CTA_INIT_COUNT
	.align		4
.L_43:
        /*00cc*/ 	.byte	0x02, 0x4a
        /*00ce*/ 	.byte	0x80
	.zero		1


	//----- nvinfo : EIATTR_SYSCALL_OFFSETS
	.align		4
        /*00d0*/ 	.byte	0x04, 0x46
        /*00d2*/ 	.short	(.L_45 - .L_44)


	//   ....[0]....
.L_44:
        /*00d4*/ 	.word	0x00005540


	//   ....[1]....
        /*00d8*/ 	.word	0x00005680


	//   ....[2]....
        /*00dc*/ 	.word	0x00005e20


	//----- nvinfo : EIATTR_MBARRIER_INSTR_OFFSETS
	.align		4
.L_45:
        /*00e0*/ 	.byte	0x04, 0x39
        /*00e2*/ 	.short	(.L_47 - .L_46)


	//   ....[0]....
.L_46:
        /*00e4*/ 	.word	0x000005d0
        /*00e8*/ 	.word	0x000000ff
        /*00ec*/ 	.word	0x00000000
        /*00f0*/ 	.short	0x0100
        /*00f2*/ 	.byte	0x05
	.zero		1


	//   ....[1]....
        /*00f4*/ 	.word	0x000005e0
        /*00f8*/ 	.word	0x000000ff
        /*00fc*/ 	.word	0x00000088
        /*0100*/ 	.short	0x0100
        /*0102*/ 	.byte	0x05
	.zero		1


	//   ....[2]....
        /*0104*/ 	.word	0x000005f0
        /*0108*/ 	.word	0x000000ff
        /*010c*/ 	.word	0x00000008
        /*0110*/ 	.short	0x0100
        /*0112*/ 	.byte	0x05
	.zero		1


	//   ....[3]....
        /*0114*/ 	.word	0x00000600
        /*0118*/ 	.word	0x000000ff
        /*011c*/ 	.word	0x00000090
        /*0120*/ 	.short	0x0100
        /*0122*/ 	.byte	0x05
	.zero		1


	//   ....[4]....
        /*0124*/ 	.word	0x00000610
        /*0128*/ 	.word	0x000000ff
        /*012c*/ 	.word	0x00000010
        /*0130*/ 	.short	0x0100
        /*0132*/ 	.byte	0x05
	.zero		1


	//   ....[5]....
        /*0134*/ 	.word	0x00000620
        /*0138*/ 	.word	0x000000ff
        /*013c*/ 	.word	0x00000098
        /*0140*/ 	.short	0x0100
        /*0142*/ 	.byte	0x05
	.zero		1


	//   ....[6]....
        /*0144*/ 	.word	0x00000630
        /*0148*/ 	.word	0x000000ff
        /*014c*/ 	.word	0x00000018
        /*0150*/ 	.short	0x0100
        /*0152*/ 	.byte	0x05
	.zero		1


	//   ....[7]....
        /*0154*/ 	.word	0x00000640
        /*0158*/ 	.word	0x000000ff
        /*015c*/ 	.word	0x000000a0
        /*0160*/ 	.short	0x0100
        /*0162*/ 	.byte	0x05
	.zero		1


	//   ....[8]....
        /*0164*/ 	.word	0x00000650
        /*0168*/ 	.word	0x000000ff
        /*016c*/ 	.word	0x00000020
        /*0170*/ 	.short	0x0100
        /*0172*/ 	.byte	0x05
	.zero		1


	//   ....[9]....
        /*0174*/ 	.word	0x00000660
        /*0178*/ 	.word	0x000000ff
        /*017c*/ 	.word	0x000000a8
        /*0180*/ 	.short	0x0100
        /*0182*/ 	.byte	0x05
	.zero		1


	//   ....[10]....
        /*0184*/ 	.word	0x00000670
        /*0188*/ 	.word	0x000000ff
        /*018c*/ 	.word	0x00000028
        /*0190*/ 	.short	0x0100
        /*0192*/ 	.byte	0x05
	.zero		1


	//   ....[11]....
        /*0194*/ 	.word	0x00000680
        /*0198*/ 	.word	0x000000ff
        /*019c*/ 	.word	0x000000b0
        /*01a0*/ 	.short	0x0100
        /*01a2*/ 	.byte	0x05
	.zero		1


	//   ....[12]....
        /*01a4*/ 	.word	0x00000690
        /*01a8*/ 	.word	0x000000ff
        /*01ac*/ 	.word	0x00000030
        /*01b0*/ 	.short	0x0100
        /*01b2*/ 	.byte	0x05
	.zero		1


	//   ....[13]....
        /*01b4*/ 	.word	0x000006a0
        /*01b8*/ 	.word	0x000000ff
        /*01bc*/ 	.word	0x000000b8
        /*01c0*/ 	.short	0x0100
        /*01c2*/ 	.byte	0x05
	.zero		1


	//   ....[14]....
        /*01c4*/ 	.word	0x000006b0
        /*01c8*/ 	.word	0x000000ff
        /*01cc*/ 	.word	0x00000038
        /*01d0*/ 	.short	0x0100
        /*01d2*/ 	.byte	0x05
	.zero		1


	//   ....[15]....
        /*01d4*/ 	.word	0x000006c0
        /*01d8*/ 	.word	0x000000ff
        /*01dc*/ 	.word	0x000000c0
        /*01e0*/ 	.short	0x0100
        /*01e2*/ 	.byte	0x05
	.zero		1


	//   ....[16]....
        /*01e4*/ 	.word	0x000006d0
        /*01e8*/ 	.word	0x000000ff
        /*01ec*/ 	.word	0x00000040
        /*01f0*/ 	.short	0x0100
        /*01f2*/ 	.byte	0x05
	.zero		1


	//   ....[17]....
        /*01f4*/ 	.word	0x000006e0
        /*01f8*/ 	.word	0x000000ff
        /*01fc*/ 	.word	0x000000c8
        /*0200*/ 	.short	0x0100
        /*0202*/ 	.byte	0x05
	.zero		1


	//   ....[18]....
        /*0204*/ 	.word	0x000006f0
        /*0208*/ 	.word	0x000000ff
        /*020c*/ 	.word	0x00000048
        /*0210*/ 	.short	0x0100
        /*0212*/ 	.byte	0x05
	.zero		1


	//   ....[19]....
        /*0214*/ 	.word	0x00000700
        /*0218*/ 	.word	0x000000ff
        /*021c*/ 	.word	0x000000d0
        /*0220*/ 	.short	0x0100
        /*0222*/ 	.byte	0x05
	.zero		1


	//   ....[20]....
        /*0224*/ 	.word	0x00000710
        /*0228*/ 	.word	0x000000ff
        /*022c*/ 	.word	0x00000050
        /*0230*/ 	.short	0x0100
        /*0232*/ 	.byte	0x05
	.zero		1


	//   ....[21]....
        /*0234*/ 	.word	0x00000720
        /*0238*/ 	.word	0x000000ff
        /*023c*/ 	.word	0x000000d8
        /*0240*/ 	.short	0x0100
        /*0242*/ 	.byte	0x05
	.zero		1


	//   ....[22]....
        /*0244*/ 	.word	0x00000730
        /*0248*/ 	.word	0x000000ff
        /*024c*/ 	.word	0x00000058
        /*0250*/ 	.short	0x0100
        /*0252*/ 	.byte	0x05
	.zero		1


	//   ....[23]....
        /*0254*/ 	.word	0x00000740
        /*0258*/ 	.word	0x000000ff
        /*025c*/ 	.word	0x000000e0
        /*0260*/ 	.short	0x0100
        /*0262*/ 	.byte	0x05
	.zero		1


	//   ....[24]....
        /*0264*/ 	.word	0x00000750
        /*0268*/ 	.word	0x000000ff
        /*026c*/ 	.word	0x00000060
        /*0270*/ 	.short	0x0100
        /*0272*/ 	.byte	0x05
	.zero		1


	//   ....[25]....
        /*0274*/ 	.word	0x00000760
        /*0278*/ 	.word	0x000000ff
        /*027c*/ 	.word	0x000000e8
        /*0280*/ 	.short	0x0100
        /*0282*/ 	.byte	0x05
	.zero		1


	//   ....[26]....
        /*0284*/ 	.word	0x00000770
        /*0288*/ 	.word	0x000000ff
        /*028c*/ 	.word	0x00000068
        /*0290*/ 	.short	0x0100
        /*0292*/ 	.byte	0x05
	.zero		1


	//   ....[27]....
        /*0294*/ 	.word	0x00000780
        /*0298*/ 	.word	0x000000ff
        /*029c*/ 	.word	0x000000f0
        /*02a0*/ 	.short	0x0100
        /*02a2*/ 	.byte	0x05
	.zero		1


	//   ....[28]....
        /*02a4*/ 	.word	0x00000790
        /*02a8*/ 	.word	0x000000ff
        /*02ac*/ 	.word	0x00000070
        /*02b0*/ 	.short	0x0100
        /*02b2*/ 	.byte	0x05
	.zero		1


	//   ....[29]....
        /*02b4*/ 	.word	0x000007a0
        /*02b8*/ 	.word	0x000000ff
        /*02bc*/ 	.word	0x000000f8
        /*02c0*/ 	.short	0x0100
        /*02c2*/ 	.byte	0x05
	.zero		1


	//   ....[30]....
        /*02c4*/ 	.word	0x000007b0
        /*02c8*/ 	.word	0x000000ff
        /*02cc*/ 	.word	0x00000078
        /*02d0*/ 	.short	0x0100
        /*02d2*/ 	.byte	0x05
	.zero		1


	//   ....[31]....
        /*02d4*/ 	.word	0x000007c0
        /*02d8*/ 	.word	0x000000ff
        /*02dc*/ 	.word	0x00000100
        /*02e0*/ 	.short	0x0100
        /*02e2*/ 	.byte	0x05
	.zero		1


	//   ....[32]....
        /*02e4*/ 	.word	0x000007d0
        /*02e8*/ 	.word	0x000000ff
        /*02ec*/ 	.word	0x00000080
        /*02f0*/ 	.short	0x0100
        /*02f2*/ 	.byte	0x05
	.zero		1


	//   ....[33]....
        /*02f4*/ 	.word	0x000007e0
        /*02f8*/ 	.word	0x000000ff
        /*02fc*/ 	.word	0x00000108
        /*0300*/ 	.short	0x0100
        /*0302*/ 	.byte	0x05
	.zero		1


	//   ....[34]....
        /*0304*/ 	.word	0x00000920
        /*0308*/ 	.word	0x000000ff
        /*030c*/ 	.word	0x00000110
        /*0310*/ 	.short	0x0100
        /*0312*/ 	.byte	0x06
	.zero		1


	//   ....[35]....
        /*0314*/ 	.word	0x00000930
        /*0318*/ 	.word	0x000000ff
        /*031c*/ 	.word	0x00000118
        /*0320*/ 	.short	0x0100
        /*0322*/ 	.byte	0x06
	.zero		1


	//   ....[36]....
        /*0324*/ 	.word	0x00000a20
        /*0328*/ 	.word	0x000000ff
        /*032c*/ 	.word	0x00000120
        /*0330*/ 	.short	0x0100
        /*0332*/ 	.byte	0x05
	.zero		1


	//   ....[37]....
        /*0334*/ 	.word	0x00000a30
        /*0338*/ 	.word	0x000000ff
        /*033c*/ 	.word	0x00000128
        /*0340*/ 	.short	0x0100
        /*0342*/ 	.byte	0x05
	.zero		1


	//   ....[38]....
        /*0344*/ 	.word	0x00000b70
        /*0348*/ 	.word	0x000000ff
        /*034c*/ 	.word	0x00000130
        /*0350*/ 	.short	0x0100
        /*0352*/ 	.byte	0x05
	.zero		1


	//   ....[39]....
        /*0354*/ 	.word	0x00000b80
        /*0358*/ 	.word	0x000000ff
        /*035c*/ 	.word	0x00000140
        /*0360*/ 	.short	0x0100
        /*0362*/ 	.byte	0x05
	.zero		1


	//   ....[40]....
        /*0364*/ 	.word	0x00000b90
        /*0368*/ 	.word	0x000000ff
        /*036c*/ 	.word	0x00000138
        /*0370*/ 	.short	0x0100
        /*0372*/ 	.byte	0x05
	.zero		1


	//   ....[41]....
        /*0374*/ 	.word	0x00000ba0
        /*0378*/ 	.word	0x000000ff
        /*037c*/ 	.word	0x00000148
        /*0380*/ 	.short	0x0100
        /*0382*/ 	.byte	0x05
	.zero		1


	//   ....[42]....
        /*0384*/ 	.word	0x00000cd0
        /*0388*/ 	.word	0x000000ff
        /*038c*/ 	.word	0x00000150
        /*0390*/ 	.short	0x0100
        /*0392*/ 	.byte	0x06
	.zero		1


	//   ....[43]....
        /*0394*/ 	.word	0x00000ce0
        /*0398*/ 	.word	0x000000ff
        /*039c*/ 	.word	0x00000170
        /*03a0*/ 	.short	0x0100
        /*03a2*/ 	.byte	0x06
	.zero		1


	//   ....[44]....
        /*03a4*/ 	.word	0x00000cf0
        /*03a8*/ 	.word	0x000000ff
        /*03ac*/ 	.word	0x00000158
        /*03b0*/ 	.short	0x0100
        /*03b2*/ 	.byte	0x06
	.zero		1


	//   ....[45]....
        /*03b4*/ 	.word	0x00000d00
        /*03b8*/ 	.word	0x000000ff
        /*03bc*/ 	.word	0x00000178
        /*03c0*/ 	.short	0x0100
        /*03c2*/ 	.byte	0x06
	.zero		1


	//   ....[46]....
        /*03c4*/ 	.word	0x00000d10
        /*03c8*/ 	.word	0x000000ff
        /*03cc*/ 	.word	0x00000160
        /*03d0*/ 	.short	0x0100
        /*03d2*/ 	.byte	0x06
	.zero		1


	//   ....[47]....
        /*03d4*/ 	.word	0x00000d20
        /*03d8*/ 	.word	0x000000ff
        /*03dc*/ 	.word	0x00000180
        /*03e0*/ 	.short	0x0100
        /*03e2*/ 	.byte	0x06
	.zero		1


	//   ....[48]....
        /*03e4*/ 	.word	0x00000d30
        /*03e8*/ 	.word	0x000000ff
        /*03ec*/ 	.word	0x00000168
        /*03f0*/ 	.short	0x0100
        /*03f2*/ 	.byte	0x06
	.zero		1


	//   ....[49]....
        /*03f4*/ 	.word	0x00000d40
        /*03f8*/ 	.word	0x000000ff
        /*03fc*/ 	.word	0x00000188
        /*0400*/ 	.short	0x0100
        /*0402*/ 	.byte	0x06
	.zero		1


	//   ....[50]....
        /*0404*/ 	.word	0x00000e30
        /*0408*/ 	.word	0x000000ff
        /*040c*/ 	.word	0x00000190
        /*0410*/ 	.short	0x0100
        /*0412*/ 	.byte	0x05
	.zero		1


	//   ....[51]....
        /*0414*/ 	.word	0x00000e40
        /*0418*/ 	.word	0x000000ff
        /*041c*/ 	.word	0x000001a0
        /*0420*/ 	.short	0x0100
        /*0422*/ 	.byte	0x05
	.zero		1


	//   ....[52]....
        /*0424*/ 	.word	0x00000e50
        /*0428*/ 	.word	0x000000ff
        /*042c*/ 	.word	0x00000198
        /*0430*/ 	.short	0x0100
        /*0432*/ 	.byte	0x05
	.zero		1


	//   ....[53]....
        /*0434*/ 	.word	0x00000e60
        /*0438*/ 	.word	0x000000ff
        /*043c*/ 	.word	0x000001a8
        /*0440*/ 	.short	0x0100
        /*0442*/ 	.byte	0x05
	.zero		1


	//   ....[54]....
        /*0444*/ 	.word	0x00001730
        /*0448*/ 	.word	0x00000003
        /*044c*/ 	.word	0x000001a0
        /*0450*/ 	.short	0x010a
        /*0452*/ 	.byte	0xff
	.zero		1


	//   ....[55]....
        /*0454*/ 	.word	0x00001760
        /*0458*/ 	.word	0x00000003
        /*045c*/ 	.word	0x00000190
        /*0460*/ 	.short	0x0101
        /*0462*/ 	.byte	0xff
	.zero		1


	//   ....[56]....
        /*0464*/ 	.word	0x00001830
        /*0468*/ 	.word	0x000000ff
        /*046c*/ 	.word	0x00000088
        /*0470*/ 	.short	0x010a
        /*0472*/ 	.byte	0x08
	.zero		1


	//   ....[57]....
        /*0474*/ 	.word	0x000018d0
        /*0478*/ 	.word	0x000000ff
        /*047c*/ 	.word	0x00000088
        /*0480*/ 	.short	0x010a
        /*0482*/ 	.byte	0x21
	.zero		1


	//   ....[58]....
        /*0484*/ 	.word	0x00001a20
        /*0488*/ 	.word	0x000000ff
        /*048c*/ 	.word	0x00000088
        /*0490*/ 	.short	0x010a
        /*0492*/ 	.byte	0x08
	.zero		1


	//   ....[59]....
        /*0494*/ 	.word	0x00001b30
        /*0498*/ 	.word	0x000000ff
        /*049c*/ 	.word	0x00000128
        /*04a0*/ 	.short	0x0101
        /*04a2*/ 	.byte	0x04
	.zero		1


	//   ....[60]....
        /*04a4*/ 	.word	0x00001b50
        /*04a8*/ 	.word	0x000000ff
        /*04ac*/ 	.word	0x00000088
        /*04b0*/ 	.short	0x010a
        /*04b2*/ 	.byte	0x08
	.zero		1


	//   ....[61]....
        /*04b4*/ 	.word	0x00001bd0
        /*04b8*/ 	.word	0x000000ff
        /*04bc*/ 	.word	0x00000088
        /*04c0*/ 	.short	0x010a
        /*04c2*/ 	.byte	0x11
	.zero		1


	//   ....[62]....
        /*04c4*/ 	.word	0x00001d20
        /*04c8*/ 	.word	0x000000ff
        /*04cc*/ 	.word	0x00000088
        /*04d0*/ 	.short	0x010a
        /*04d2*/ 	.byte	0x08
	.zero		1


	//   ....[63]....
        /*04d4*/ 	.word	0x00001e60
        /*04d8*/ 	.word	0x00000002
        /*04dc*/ 	.word	0x00000130
        /*04e0*/ 	.short	0x010a
        /*04e2*/ 	.byte	0xff
	.zero		1


	//   ....[64]....
        /*04e4*/ 	.word	0x00001f20
        /*04e8*/ 	.word	0x00000002
        /*04ec*/ 	.word	0x00000000
        /*04f0*/ 	.short	0x0101
        /*04f2*/ 	.byte	0xff
	.zero		1


	//   ....[65]....
        /*04f4*/ 	.word	0x00002480
        /*04f8*/ 	.word	0x000000ff
        /*04fc*/ 	.word	0x00000000
        /*0500*/ 	.short	0x010a
        /*0502*/ 	.byte	0x05
	.zero		1


	//   ....[66]....
        /*0504*/ 	.word	0x00002510
        /*0508*/ 	.word	0x000000ff
        /*050c*/ 	.word	0x00000000
        /*0510*/ 	.short	0x010a
        /*0512*/ 	.byte	0x05
	.zero		1


	//   ....[67]....
        /*0514*/ 	.word	0x000025a0
        /*0518*/ 	.word	0x000000ff
        /*051c*/ 	.word	0x00000000
        /*0520*/ 	.short	0x010a
        /*0522*/ 	.byte	0x05
	.zero		1


	//   ....[68]....
        /*0524*/ 	.word	0x00002630
        /*0528*/ 	.word	0x000000ff
        /*052c*/ 	.word	0x00000000
        /*0530*/ 	.short	0x010a
        /*0532*/ 	.byte	0x05
	.zero		1


	//   ....[69]....
        /*0534*/ 	.word	0x000026c0
        /*0538*/ 	.word	0x000000ff
        /*053c*/ 	.word	0x00000000
        /*0540*/ 	.short	0x010a
        /*0542*/ 	.byte	0x05
	.zero		1


	//   ....[70]....
        /*0544*/ 	.word	0x00002750
        /*0548*/ 	.word	0x000000ff
        /*054c*/ 	.word	0x00000000
        /*0550*/ 	.short	0x010a
        /*0552*/ 	.byte	0x05
	.zero		1


	//   ....[71]....
        /*0554*/ 	.word	0x000027e0
        /*0558*/ 	.word	0x000000ff
        /*055c*/ 	.word	0x00000000
        /*0560*/ 	.short	0x010a
        /*0562*/ 	.byte	0x05
	.zero		1


	//   ....[72]....
        /*0564*/ 	.word	0x00002870
        /*0568*/ 	.word	0x000000ff
        /*056c*/ 	.word	0x00000000
        /*0570*/ 	.short	0x010a
        /*0572*/ 	.byte	0x05
	.zero		1


	//   ....[73]....
        /*0574*/ 	.word	0x00002900
        /*0578*/ 	.word	0x000000ff
        /*057c*/ 	.word	0x00000000
        /*0580*/ 	.short	0x010a
        /*0582*/ 	.byte	0x05
	.zero		1


	//   ....[74]....
        /*0584*/ 	.word	0x00002990
        /*0588*/ 	.word	0x000000ff
        /*058c*/ 	.word	0x00000000
        /*0590*/ 	.short	0x010a
        /*0592*/ 	.byte	0x05
	.zero		1


	//   ....[75]....
        /*0594*/ 	.word	0x00002a20
        /*0598*/ 	.word	0x000000ff
        /*059c*/ 	.word	0x00000000
        /*05a0*/ 	.short	0x010a
        /*05a2*/ 	.byte	0x05
	.zero		1


	//   ....[76]....
        /*05a4*/ 	.word	0x00002ab0
        /*05a8*/ 	.word	0x000000ff
        /*05ac*/ 	.word	0x00000000
        /*05b0*/ 	.short	0x010a
        /*05b2*/ 	.byte	0x05
	.zero		1


	//   ....[77]....
        /*05b4*/ 	.word	0x00002b40
        /*05b8*/ 	.word	0x000000ff
        /*05bc*/ 	.word	0x00000000
        /*05c0*/ 	.short	0x010a
        /*05c2*/ 	.byte	0x05
	.zero		1


	//   ....[78]....
        /*05c4*/ 	.word	0x00002bd0
        /*05c8*/ 	.word	0x000000ff
        /*05cc*/ 	.word	0x00000000
        /*05d0*/ 	.short	0x010a
        /*05d2*/ 	.byte	0x05
	.zero		1


	//   ....[79]....
        /*05d4*/ 	.word	0x00002c60
        /*05d8*/ 	.word	0x000000ff
        /*05dc*/ 	.word	0x00000000
        /*05e0*/ 	.short	0x010a
        /*05e2*/ 	.byte	0x05
	.zero		1


	//   ....[80]....
        /*05e4*/ 	.word	0x00002cf0
        /*05e8*/ 	.word	0x000000ff
        /*05ec*/ 	.word	0x00000000
        /*05f0*/ 	.short	0x010a
        /*05f2*/ 	.byte	0x05
	.zero		1


	//   ....[81]....
        /*05f4*/ 	.word	0x00002d90
        /*05f8*/ 	.word	0x00000000
        /*05fc*/ 	.word	0x00000000
        /*0600*/ 	.short	0x010a
        /*0602*/ 	.byte	0xff
	.zero		1


	//   ....[82]....
        /*0604*/ 	.word	0x00002eb0
        /*0608*/ 	.word	0x00000000
        /*060c*/ 	.word	0x00000190
        /*0610*/ 	.short	0x010a
        /*0612*/ 	.byte	0xff
	.zero		1


	//   ....[83]....
        /*0614*/ 	.word	0x00002f10
        /*0618*/ 	.word	0x00000004
        /*061c*/ 	.word	0x00000000
        /*0620*/ 	.short	0x0101
        /*0622*/ 	.byte	0xff
	.zero		1


	//   ....[84]....
        /*0624*/ 	.word	0x00002f30
        /*0628*/ 	.word	0x000000ff
        /*062c*/ 	.word	0x00000140
        /*0630*/ 	.short	0x010a
        /*0632*/ 	.byte	0x05
	.zero		1


	//   ....[85]....
        /*0634*/ 	.word	0x00003050
        /*0638*/ 	.word	0x00000000
        /*063c*/ 	.word	0x00000130
        /*0640*/ 	.short	0x010a
        /*0642*/ 	.byte	0xff
	.zero		1


	//   ....[86]....
        /*0644*/ 	.word	0x00003160
        /*0648*/ 	.word	0x00000000
        /*064c*/ 	.word	0x00000000
        /*0650*/ 	.short	0x0101
        /*0652*/ 	.byte	0xff
	.zero		1


	//   ....[87]....
        /*0654*/ 	.word	0x000031f0
        /*0658*/ 	.word	0x000000ff
        /*065c*/ 	.word	0x00000140
        /*0660*/ 	.short	0x0106
        /*0662*/ 	.byte	0x05
	.zero		1


	//   ....[88]....
        /*0664*/ 	.word	0x00003210
        /*0668*/ 	.word	0x000000ff
        /*066c*/ 	.word	0x00000140
        /*0670*/ 	.short	0x010a
        /*0672*/ 	.byte	0x05
	.zero		1


	//   ....[89]....
        /*0674*/ 	.word	0x000032a0
        /*0678*/ 	.word	0x000000ff
        /*067c*/ 	.word	0x00000140
        /*0680*/ 	.short	0x0106
        /*0682*/ 	.byte	0x04
	.zero		1


	//   ....[90]....
        /*0684*/ 	.word	0x000032e0
        /*0688*/ 	.word	0x00000000
        /*068c*/ 	.word	0x00000140
        /*0690*/ 	.short	0x010a
        /*0692*/ 	.byte	0xff
	.zero		1


	//   ....[91]....
        /*0694*/ 	.word	0x000037d0
        /*0698*/ 	.word	0x00000000
        /*069c*/ 	.word	0x00000130
        /*06a0*/ 	.short	0x010a
        /*06a2*/ 	.byte	0xff
	.zero		1


	//   ....[92]....
        /*06a4*/ 	.word	0x000038e0
        /*06a8*/ 	.word	0x00000003
        /*06ac*/ 	.word	0x00000000
        /*06b0*/ 	.short	0x0101
        /*06b2*/ 	.byte	0xff
	.zero		1


	//   ....[93]....
        /*06b4*/ 	.word	0x000038f0
        /*06b8*/ 	.word	0x000000ff
        /*06bc*/ 	.word	0x00000000
        /*06c0*/ 	.short	0x010a
        /*06c2*/ 	.byte	0x04
	.zero		1


	//   ....[94]....
        /*06c4*/ 	.word	0x00003910
        /*06c8*/ 	.word	0x000000ff
        /*06cc*/ 	.word	0x00000170
        /*06d0*/ 	.short	0x010a
        /*06d2*/ 	.byte	0x08
	.zero		1


	//   ....[95]....
        /*06d4*/ 	.word	0x000039e0
        /*06d8*/ 	.word	0x000000ff
        /*06dc*/ 	.word	0x00000000
        /*06e0*/ 	.short	0x010a
        /*06e2*/ 	.byte	0x07
	.zero		1


	//   ....[96]....
        /*06e4*/ 	.word	0x00003b20
        /*06e8*/ 	.word	0x000000ff
        /*06ec*/ 	.word	0x00000000
        /*06f0*/ 	.short	0x010a
        /*06f2*/ 	.byte	0x04
	.zero		1


	//   ....[97]....
        /*06f4*/ 	.word	0x00003d10
        /*06f8*/ 	.word	0x000000ff
        /*06fc*/ 	.word	0x00000000
        /*0700*/ 	.short	0x010a
        /*0702*/ 	.byte	0x05
	.zero		1


	//   ....[98]....
        /*0704*/ 	.word	0x00003da0
        /*0708*/ 	.word	0x000000ff
        /*070c*/ 	.word	0x00000000
        /*0710*/ 	.short	0x010a
        /*0712*/ 	.byte	0x05
	.zero		1


	//   ....[99]....
        /*0714*/ 	.word	0x00003e30
        /*0718*/ 	.word	0x000000ff
        /*071c*/ 	.word	0x00000000
        /*0720*/ 	.short	0x010a
        /*0722*/ 	.byte	0x05
	.zero		1


	//   ....[100]....
        /*0724*/ 	.word	0x00003ec0
        /*0728*/ 	.word	0x000000ff
        /*072c*/ 	.word	0x00000000
        /*0730*/ 	.short	0x010a
        /*0732*/ 	.byte	0x07
	.zero		1


	//   ....[101]....
        /*0734*/ 	.word	0x00004300
        /*0738*/ 	.word	0x00000000
        /*073c*/ 	.word	0x00000130
        /*0740*/ 	.short	0x010a
        /*0742*/ 	.byte	0xff
	.zero		1


	//   ....[102]....
        /*0744*/ 	.word	0x000043f0
        /*0748*/ 	.word	0x00000000
        /*074c*/ 	.word	0x00000000
        /*0750*/ 	.short	0x0101
        /*0752*/ 	.byte	0xff
	.zero		1


	//   ....[103]....
        /*0754*/ 	.word	0x00004710
        /*0758*/ 	.word	0x000000ff
        /*075c*/ 	.word	0x00000128
        /*0760*/ 	.short	0x010a
        /*0762*/ 	.byte	0x06
	.zero		1


	//   ....[104]....
        /*0764*/ 	.word	0x00004890
        /*0768*/ 	.word	0x000000ff
        /*076c*/ 	.word	0x00000118
        /*0770*/ 	.short	0x010a
        /*0772*/ 	.byte	0x06
	.zero		1


	//   ....[105]....
        /*0774*/ 	.word	0x00004bc0
        /*0778*/ 	.word	0x000000ff
        /*077c*/ 	.word	0x00000110
        /*0780*/ 	.short	0x010b
        /*0782*/ 	.byte	0x06
	.zero		1


	//   ....[106]....
        /*0784*/ 	.word	0x00004be0
        /*0788*/ 	.word	0x000000ff
        /*078c*/ 	.word	0x00000000
        /*0790*/ 	.short	0x0101
        /*0792*/ 	.byte	0x25
	.zero		1


	//   ....[107]....
        /*0794*/ 	.word	0x00004c20
        /*0798*/ 	.word	0x00000000
        /*079c*/ 	.word	0x00000118
        /*07a0*/ 	.short	0x010a
        /*07a2*/ 	.byte	0xff
	.zero		1


	//   ....[108]....
        /*07a4*/ 	.word	0x00004f50
        /*07a8*/ 	.word	0x00000000
        /*07ac*/ 	.word	0x00000130
        /*07b0*/ 	.short	0x010a
        /*07b2*/ 	.byte	0xff
	.zero		1


	//   ....[109]....
        /*07b4*/ 	.word	0x00005060
        /*07b8*/ 	.word	0x00000000
        /*07bc*/ 	.word	0x00000000
        /*07c0*/ 	.short	0x0101
        /*07c2*/ 	.byte	0xff
	.zero		1


	//   ....[110]....
        /*07c4*/ 	.word	0x00005a00
        /*07c8*/ 	.word	0x000000ff
        /*07cc*/ 	.word	0x00000110
        /*07d0*/ 	.short	0x010a
        /*07d2*/ 	.byte	0x2b
	.zero		1


	//   ....[111]....
        /*07d4*/ 	.word	0x00005a10
        /*07d8*/ 	.word	0x0000009c
        /*07dc*/ 	.word	0x00000150
        /*07e0*/ 	.short	0x010a
        /*07e2*/ 	.byte	0xff
	.zero		1


	//   ....[112]....
        /*07e4*/ 	.word	0x00005ba0
        /*07e8*/ 	.word	0x000000ff
        /*07ec*/ 	.word	0x00000110
        /*07f0*/ 	.short	0x010a
        /*07f2*/ 	.byte	0x2b
	.zero		1


	//   ....[113]....
        /*07f4*/ 	.word	0x00005ca0
        /*07f8*/ 	.word	0x000000ff
        /*07fc*/ 	.word	0x00000000
        /*0800*/ 	.short	0x0101
        /*0802*/ 	.byte	0x04
	.zero		1


	//   ....[114]....
        /*0804*/ 	.word	0x00005d00
        /*0808*/ 	.word	0x0000009c
        /*080c*/ 	.word	0x00000150
        /*0810*/ 	.short	0x010a
        /*0812*/ 	.byte	0xff
	.zero		1


	//   ....[115]....
        /*0814*/ 	.word	0x000060c0
        /*0818*/ 	.word	0x000000ff
        /*081c*/ 	.word	0x00000000
        /*0820*/ 	.short	0x0101
        /*0822*/ 	.byte	0x05
	.zero		1


	//   ....[116]....
        /*0824*/ 	.word	0x00007170
        /*0828*/ 	.word	0x00000003
        /*082c*/ 	.word	0x000001a0
        /*0830*/ 	.short	0x010a
        /*0832*/ 	.byte	0xff
	.zero		1


	//   ....[117]....
        /*0834*/ 	.word	0x000071d0
        /*0838*/ 	.word	0x00000002
        /*083c*/ 	.word	0x00000088
        /*0840*/ 	.short	0x010a
        /*0842*/ 	.byte	0xff
	.zero		1


	//   ....[118]....
        /*0844*/ 	.word	0x00007230
        /*0848*/ 	.word	0x00000002
        /*084c*/ 	.word	0x00000088
        /*0850*/ 	.short	0x010a
        /*0852*/ 	.byte	0xff
	.zero		1


	//   ....[119]....
        /*0854*/ 	.word	0x00007280
        /*0858*/ 	.word	0x00000002
        /*085c*/ 	.word	0x00000130
        /*0860*/ 	.short	0x010a
        /*0862*/ 	.byte	0xff
	.zero		1


	//   ....[120]....
        /*0864*/ 	.word	0x000072e0
        /*0868*/ 	.word	0x00000000
        /*086c*/ 	.word	0x00000000
        /*0870*/ 	.short	0x010a
        /*0872*/ 	.byte	0xff
	.zero		1


	//   ....[121]....
        /*0874*/ 	.word	0x00007340
        /*0878*/ 	.word	0x00000000
        /*087c*/ 	.word	0x00000000
        /*0880*/ 	.short	0x010a
        /*0882*/ 	.byte	0xff
	.zero		1


	//   ....[122]....
        /*0884*/ 	.word	0x000073a0
        /*0888*/ 	.word	0x00000000
        /*088c*/ 	.word	0x00000000
        /*0890*/ 	.short	0x010a
        /*0892*/ 	.byte	0xff
	.zero		1


	//   ....[123]....
        /*0894*/ 	.word	0x00007400
        /*0898*/ 	.word	0x00000000
        /*089c*/ 	.word	0x00000000
        /*08a0*/ 	.short	0x010a
        /*08a2*/ 	.byte	0xff
	.zero		1


	//   ....[124]....
        /*08a4*/ 	.word	0x00007460
        /*08a8*/ 	.word	0x00000000
        /*08ac*/ 	.word	0x00000000
        /*08b0*/ 	.short	0x010a
        /*08b2*/ 	.byte	0xff
	.zero		1


	//   ....[125]....
        /*08b4*/ 	.word	0x000074c0
        /*08b8*/ 	.word	0x00000000
        /*08bc*/ 	.word	0x00000000
        /*08c0*/ 	.short	0x010a
        /*08c2*/ 	.byte	0xff
	.zero		1


	//   ....[126]....
        /*08c4*/ 	.word	0x00007520
        /*08c8*/ 	.word	0x00000000
        /*08cc*/ 	.word	0x00000000
        /*08d0*/ 	.short	0x010a
        /*08d2*/ 	.byte	0xff
	.zero		1


	//   ....[127]....
        /*08d4*/ 	.word	0x00007580
        /*08d8*/ 	.word	0x00000000
        /*08dc*/ 	.word	0x00000000
        /*08e0*/ 	.short	0x010a
        /*08e2*/ 	.byte	0xff
	.zero		1


	//   ....[128]....
        /*08e4*/ 	.word	0x000075e0
        /*08e8*/ 	.word	0x00000000
        /*08ec*/ 	.word	0x00000000
        /*08f0*/ 	.short	0x010a
        /*08f2*/ 	.byte	0xff
	.zero		1


	//   ....[129]....
        /*08f4*/ 	.word	0x00007640
        /*08f8*/ 	.word	0x00000000
        /*08fc*/ 	.word	0x00000000
        /*0900*/ 	.short	0x010a
        /*0902*/ 	.byte	0xff
	.zero		1


	//   ....[130]....
        /*0904*/ 	.word	0x000076a0
        /*0908*/ 	.word	0x00000000
        /*090c*/ 	.word	0x00000000
        /*0910*/ 	.short	0x010a
        /*0912*/ 	.byte	0xff
	.zero		1


	//   ....[131]....
        /*0914*/ 	.word	0x00007700
        /*0918*/ 	.word	0x00000000
        /*091c*/ 	.word	0x00000000
        /*0920*/ 	.short	0x010a
        /*0922*/ 	.byte	0xff
	.zero		1


	//   ....[132]....
        /*0924*/ 	.word	0x00007760
        /*0928*/ 	.word	0x00000000
        /*092c*/ 	.word	0x00000000
        /*0930*/ 	.short	0x010a
        /*0932*/ 	.byte	0xff
	.zero		1


	//   ....[133]....
        /*0934*/ 	.word	0x000077c0
        /*0938*/ 	.word	0x00000000
        /*093c*/ 	.word	0x00000000
        /*0940*/ 	.short	0x010a
        /*0942*/ 	.byte	0xff
	.zero		1


	//   ....[134]....
        /*0944*/ 	.word	0x00007820
        /*0948*/ 	.word	0x00000000
        /*094c*/ 	.word	0x00000000
        /*0950*/ 	.short	0x010a
        /*0952*/ 	.byte	0xff
	.zero		1


	//   ....[135]....
        /*0954*/ 	.word	0x00007880
        /*0958*/ 	.word	0x00000000
        /*095c*/ 	.word	0x00000000
        /*0960*/ 	.short	0x010a
        /*0962*/ 	.byte	0xff
	.zero		1


	//   ....[136]....
        /*0964*/ 	.word	0x000078d0
        /*0968*/ 	.word	0x00000000
        /*096c*/ 	.word	0x00000190
        /*0970*/ 	.short	0x010a
        /*0972*/ 	.byte	0xff
	.zero		1


	//   ....[137]....
        /*0974*/ 	.word	0x00007930
        /*0978*/ 	.word	0x00000000
        /*097c*/ 	.word	0x00000140
        /*0980*/ 	.short	0x010a
        /*0982*/ 	.byte	0xff
	.zero		1


	//   ....[138]....
        /*0984*/ 	.word	0x00007980
        /*0988*/ 	.word	0x00000000
        /*098c*/ 	.word	0x00000130
        /*0990*/ 	.short	0x010a
        /*0992*/ 	.byte	0xff
	.zero		1


	//   ....[139]....
        /*0994*/ 	.word	0x000079e0
        /*0998*/ 	.word	0x00000000
        /*099c*/ 	.word	0x00000140
        /*09a0*/ 	.short	0x010a
        /*09a2*/ 	.byte	0xff
	.zero		1


	//   ....[140]....
        /*09a4*/ 	.word	0x00007a30
        /*09a8*/ 	.word	0x00000000
        /*09ac*/ 	.word	0x00000130
        /*09b0*/ 	.short	0x010a
        /*09b2*/ 	.byte	0xff
	.zero		1


	//   ....[141]....
        /*09b4*/ 	.word	0x00007a90
        /*09b8*/ 	.word	0x00000003
        /*09bc*/ 	.word	0x00000170
        /*09c0*/ 	.short	0x010a
        /*09c2*/ 	.byte	0xff
	.zero		1


	//   ....[142]....
        /*09c4*/ 	.word	0x00007af0
        /*09c8*/ 	.word	0x00000000
        /*09cc*/ 	.word	0x00000000
        /*09d0*/ 	.short	0x010a
        /*09d2*/ 	.byte	0xff
	.zero		1


	//   ....[143]....
        /*09d4*/ 	.word	0x00007b50
        /*09d8*/ 	.word	0x00000000
        /*09dc*/ 	.word	0x00000000
        /*09e0*/ 	.short	0x010a
        /*09e2*/ 	.byte	0xff
	.zero		1


	//   ....[144]....
        /*09e4*/ 	.word	0x00007bb0
        /*09e8*/ 	.word	0x00000000
        /*09ec*/ 	.word	0x00000000
        /*09f0*/ 	.short	0x010a
        /*09f2*/ 	.byte	0xff
	.zero		1


	//   ....[145]....
        /*09f4*/ 	.word	0x00007c10
        /*09f8*/ 	.word	0x00000000
        /*09fc*/ 	.word	0x00000000
        /*0a00*/ 	.short	0x010a
        /*0a02*/ 	.byte	0xff
	.zero		1


	//   ....[146]....
        /*0a04*/ 	.word	0x00007c70
        /*0a08*/ 	.word	0x00000000
        /*0a0c*/ 	.word	0x00000000
        /*0a10*/ 	.short	0x010a
        /*0a12*/ 	.byte	0xff
	.zero		1


	//   ....[147]....
        /*0a14*/ 	.word	0x00007cc0
        /*0a18*/ 	.word	0x00000000
        /*0a1c*/ 	.word	0x00000130
        /*0a20*/ 	.short	0x010a
        /*0a22*/ 	.byte	0xff
	.zero		1


	//   ....[148]....
        /*0a24*/ 	.word	0x00007d20
        /*0a28*/ 	.word	0x00000000
        /*0a2c*/ 	.word	0x00000128
        /*0a30*/ 	.short	0x010a
        /*0a32*/ 	.byte	0xff
	.zero		1


	//   ....[149]....
        /*0a34*/ 	.word	0x00007d80
        /*0a38*/ 	.word	0x00000003
        /*0a3c*/ 	.word	0x00000118
        /*0a40*/ 	.short	0x010a
        /*0a42*/ 	.byte	0xff
	.zero		1


	//   ....[150]....
        /*0a44*/ 	.word	0x00007dd0
        /*0a48*/ 	.word	0x00000000
        /*0a4c*/ 	.word	0x00000130
        /*0a50*/ 	.short	0x010a
        /*0a52*/ 	.byte	0xff
	.zero		1


	//   ....[151]....
        /*0a54*/ 	.word	0x00007e30
        /*0a58*/ 	.word	0x00000000
        /*0a5c*/ 	.word	0x00000110
        /*0a60*/ 	.short	0x010a
        /*0a62*/ 	.byte	0xff
	.zero		1


	//   ....[152]....
        /*0a64*/ 	.word	0x00007e80
        /*0a68*/ 	.word	0x0000009c
        /*0a6c*/ 	.word	0x00000150
        /*0a70*/ 	.short	0x010a
        /*0a72*/ 	.byte	0xff
	.zero		1


	//----- nvinfo : EIATTR_NUM_MBARRIERS
	.align		4
.L_47:
        /*0a74*/ 	.byte	0x03, 0x38
        /*0a76*/ 	.short	0x0036


	//----- nvinfo : EIATTR_EXIT_INSTR_OFFSETS
	.align		4
        /*0a78*/ 	.byte	0x04, 0x1c
        /*0a7a*/ 	.short	(.L_49 - .L_48)


	//   ....[0]....
.L_48:
        /*0a7c*/ 	.word	0x00002dc0


	//   ....[1]....
        /*0a80*/ 	.word	0x000032b0


	//   ....[2]....
        /*0a84*/ 	.word	0x00003310


	//   ....[3]....
        /*0a88*/ 	.word	0x00004120


	//   ....[4]....
        /*0a8c*/ 	.word	0x00004c50


	//   ....[5]....
        /*0a90*/ 	.word	0x00004c90


	//   ....[6]....
        /*0a94*/ 	.word	0x00007160


	//----- nvinfo : EIATTR_MAX_THREADS
	.align		4
.L_49:
        /*0a98*/ 	.byte	0x04, 0x05
        /*0a9a*/ 	.short	(.L_51 - .L_50)
.L_50:
        /*0a9c*/ 	.word	0x00000100
        /*0aa0*/ 	.word	0x00000001
        /*0aa4*/ 	.word	0x00000001


	//----- nvinfo : EIATTR_CRS_STACK_SIZE
	.align		4
.L_51:
        /*0aa8*/ 	.byte	0x04, 0x1e
        /*0aaa*/ 	.short	(.L_53 - .L_52)
.L_52:
        /*0aac*/ 	.word	0x00000000


	//----- nvinfo : EIATTR_CBANK_PARAM_SIZE
	.align		4
.L_53:
        /*0ab0*/ 	.byte	0x03, 0x19
        /*0ab2*/ 	.short	0x0800


	//----- nvinfo : EIATTR_PARAM_CBANK
	.align		4
        /*0ab4*/ 	.byte	0x04, 0x0a
        /*0ab6*/ 	.short	(.L_55 - .L_54)
	.align		4
.L_54:
        /*0ab8*/ 	.word	index@(.nv.constant0._ZN7cutlass13device_kernelINS_4gemm6kernel13GemmUniversalIN4cute5tupleIJiiiiEEENS1_10collective13CollectiveMmaINS1_35MainloopSm100TmaUmmaWarpSpecializedILi17ELi2ELi4ENS5_IJNS4_1CILi1EEESB_SB_EEEEENS5_IJNSA_ILi128EEENSA_ILi64EEESF_EEENS_12float_e5m2_tENS5_IJSB_llEEESH_NS5_IJlSB_lEEENS4_8TiledMMAINS4_8MMA_AtomIJNS4_10MMA_TraitsINS4_19SM100_MMA_F8F6F4_SSEJSH_SH_fSE_SF_NS4_17integral_constantINS4_4UMMA5MajorELSQ_1EEENSO_ISQ_LSQ_0EEENSO_INSP_7ScaleInELST_0EEESU_EEEEEENS4_6LayoutISC_NS5_IJNSA_ILi0EEESY_SY_EEEEENS5_IJNS4_10UnderscoreES11_S11_EEEEENS4_13SM90_TMA_LOADENS4_14ComposedLayoutINS4_7SwizzleILi3ELi4ELi3EEENS4_18smem_ptr_flag_bitsILi8EEENSX_INS5_IJSE_NSA_ILi8EEEEEENS5_IJSB_SE_EEEEEEEvNS4_8identityES14_NS15_INS16_ILi2ELi4ELi3EEES19_NSX_INS5_IJS1A_SF_EEENS5_IJSF_SB_EEEEEEEvS1F_EENS_8epilogue10collective18CollectiveEpilogueINS1M_23Sm100TmaWarpSpecializedILi1ELi1ELi64ELb0ELb0EEEJSG_NS5_IJNSX_ISE_SB_EENSX_ISF_SB_EEEEESH_SJ_SH_SJ_NS1M_6fusion15FusionCallbacksIS1Q_NS1U_17LinearCombinationISH_fSH_fLNS_15FloatRoundStyleE2EEESG_S1T_JEEENS4_5SM1004TMEM4LOAD26SM100_TMEM_LOAD_32dp32b64xES14_S1K_NS4_39AutoVectorizingCopyWithAssumedAlignmentILi128EEENS4_14SM90_TMA_STOREES1K_S25_S25_EEEvvEEEEvNT_6ParamsE)
        /*0abc*/ 	.short	0x0380
        /*0abe*/ 	.short	0x0800


	//----- nvinfo : EIATTR_SW_WAR
	.align		4
.L_55:
        /*0ac0*/ 	.byte	0x04, 0x36
        /*0ac2*/ 	.short	(.L_57 - .L_56)
.L_56:
        /*0ac4*/ 	.word	0x00000008
.L_57:


//--------------------- .nv.callgraph             --------------------------
	.section	.nv.callgraph,"",@"SHT_CUDA_CALLGRAPH"
	.align	4
	.sectionentsize	8
	.align		4
        /*0000*/ 	.word	0x00000000
	.align		4
        /*0004*/ 	.word	0xffffffff
	.align		4
        /*0008*/ 	.word	index@(_ZN7cutlass13device_kernelINS_4gemm6kernel13GemmUniversalIN4cute5tupleIJiiiiEEENS1_10collective13CollectiveMmaINS1_35MainloopSm100TmaUmmaWarpSpecializedILi17ELi2ELi4ENS5_IJNS4_1CILi1EEESB_SB_EEEEENS5_IJNSA_ILi128EEENSA_ILi64EEESF_EEENS_12float_e5m2_tENS5_IJSB_llEEESH_NS5_IJlSB_lEEENS4_8TiledMMAINS4_8MMA_AtomIJNS4_10MMA_TraitsINS4_19SM100_MMA_F8F6F4_SSEJSH_SH_fSE_SF_NS4_17integral_constantINS4_4UMMA5MajorELSQ_1EEENSO_ISQ_LSQ_0EEENSO_INSP_7ScaleInELST_0EEESU_EEEEEENS4_6LayoutISC_NS5_IJNSA_ILi0EEESY_SY_EEEEENS5_IJNS4_10UnderscoreES11_S11_EEEEENS4_13SM90_TMA_LOADENS4_14ComposedLayoutINS4_7SwizzleILi3ELi4ELi3EEENS4_18smem_ptr_flag_bitsILi8EEENSX_INS5_IJSE_NSA_ILi8EEEEEENS5_IJSB_SE_EEEEEEEvNS4_8identityES14_NS15_INS16_ILi2ELi4ELi3EEES19_NSX_INS5_IJS1A_SF_EEENS5_IJSF_SB_EEEEEEEvS1F_EENS_8epilogue10collective18CollectiveEpilogueINS1M_23Sm100TmaWarpSpecializedILi1ELi1ELi64ELb0ELb0EEEJSG_NS5_IJNSX_ISE_SB_EENSX_ISF_SB_EEEEESH_SJ_SH_SJ_NS1M_6fusion15FusionCallbacksIS1Q_NS1U_17LinearCombinationISH_fSH_fLNS_15FloatRoundStyleE2EEESG_S1T_JEEENS4_5SM1004TMEM4LOAD26SM100_TMEM_LOAD_32dp32b64xES14_S1K_NS4_39AutoVectorizingCopyWithAssumedAlignmentILi128EEENS4_14SM90_TMA_STOREES1K_S25_S25_EEEvvEEEEvNT_6ParamsE)
	.align		4
        /*000c*/ 	.word	index@(__assertfail)
	.align		4
        /*0010*/ 	.word	0x00000000
	.align		4
        /*0014*/ 	.word	0xfffffffe
	.align		4
        /*0018*/ 	.word	0x00000000
	.align		4
        /*001c*/ 	.word	0xfffffffd
	.align		4
        /*0020*/ 	.word	0x00000000
	.align		4
        /*0024*/ 	.word	0xfffffffc


//--------------------- .nv.constant4             --------------------------
	.section	.nv.constant4,"a",@progbits
	.align	8
	.align		8
.nv.constant4:
        /*0000*/ 	.dword	__assertfail
	.align		8
        /*0008*/ 	.dword	__unnamed_1
	.align		8
        /*0010*/ 	.dword	__unnamed_2
	.align		8
        /*0018*/ 	.dword	_ZN40_INTERNAL_f2a5b015_4_k_cu_bb3cde3c_301474cuda3std3__45__cpo5beginE
	.align		8
        /*0020*/ 	.dword	_ZN40_INTERNAL_f2a5b015_4_k_cu_bb3cde3c_301474cuda3std3__45__cpo3endE
	.align		8
        /*0028*/ 	.dword	_ZN40_INTERNAL_f2a5b015_4_k_cu_bb3cde3c_301474cuda3std3__45__cpo6cbeginE
	.align		8
        /*0030*/ 	.dword	_ZN40_INTERNAL_f2a5b015_4_k_cu_bb3cde3c_301474cuda3std3__45__cpo4cendE
	.align		8
        /*0038*/ 	.dword	_ZN40_INTERNAL_f2a5b015_4_k_cu_bb3cde3c_301474cuda3std3__442_GLOBAL__N__f2a5b015_4_k_cu_bb3cde3c_301476ignoreE
	.align		8
        /*0040*/ 	.dword	_ZN40_INTERNAL_f2a5b015_4_k_cu_bb3cde3c_301474cuda3std3__419piecewise_constructE
	.align		8
        /*0048*/ 	.dword	_ZN40_INTERNAL_f2a5b015_4_k_cu_bb3cde3c_301474cuda3std3__48in_placeE
	.align		8
        /*0050*/ 	.dword	_ZN40_INTERNAL_f2a5b015_4_k_cu_bb3cde3c_301474cuda3std6ranges3__45__cpo4swapE
	.align		8
        /*0058*/ 	.dword	_ZN40_INTERNAL_f2a5b015_4_k_cu_bb3cde3c_301474cuda3std6ranges3__45__cpo9iter_moveE
	.align		8
        /*0060*/ 	.dword	_ZN40_INTERNAL_f2a5b015_4_k_cu_bb3cde3c_301474cute7productE
	.align		8
        /*0068*/ 	.dword	_ZN40_INTERNAL_f2a5b015_4_k_cu_bb3cde3c_301474cute1_E
	.align		8
        /*0070*/ 	.dword	$str$25
	.align		8
        /*0078*/ 	.dword	$str$26
	.align		8
        /*0080*/ 	.dword	$str$27
	.align		8
        /*0088*/ 	.dword	$str$28


//--------------------- .text._ZN7cutlass13device_kernelINS_4gemm6kernel13GemmUniversalIN4cute5tupleIJiiiiEEENS1_10collective13CollectiveMmaINS1_35MainloopSm100TmaUmmaWarpSpecializedILi17ELi2ELi4ENS5_IJNS4_1CILi1EEESB_SB_EEEEENS5_IJNSA_ILi128EEENSA_ILi64EEESF_EEENS_12float_e5m2_tENS5_IJSB_llEEESH_NS5_IJlSB_lEEENS4_8TiledMMAINS4_8MMA_AtomIJNS4_10MMA_TraitsINS4_19SM100_MMA_F8F6F4_SSEJSH_SH_fSE_SF_NS4_17integral_constantINS4_4UMMA5MajorELSQ_1EEENSO_ISQ_LSQ_0EEENSO_INSP_7ScaleInELST_0EEESU_EEEEEENS4_6LayoutISC_NS5_IJNSA_ILi0EEESY_SY_EEEEENS5_IJNS4_10UnderscoreES11_S11_EEEEENS4_13SM90_TMA_LOADENS4_14ComposedLayoutINS4_7SwizzleILi3ELi4ELi3EEENS4_18smem_ptr_flag_bitsILi8EEENSX_INS5_IJSE_NSA_ILi8EEEEEENS5_IJSB_SE_EEEEEEEvNS4_8identityES14_NS15_INS16_ILi2ELi4ELi3EEES19_NSX_INS5_IJS1A_SF_EEENS5_IJSF_SB_EEEEEEEvS1F_EENS_8epilogue10collective18CollectiveEpilogueINS1M_23Sm100TmaWarpSpecializedILi1ELi1ELi64ELb0ELb0EEEJSG_NS5_IJNSX_ISE_SB_EENSX_ISF_SB_EEEEESH_SJ_SH_SJ_NS1M_6fusion15FusionCallbacksIS1Q_NS1U_17LinearCombinationISH_fSH_fLNS_15FloatRoundStyleE2EEESG_S1T_JEEENS4_5SM1004TMEM4LOAD26SM100_TMEM_LOAD_32dp32b64xES14_S1K_NS4_39AutoVectorizingCopyWithAssumedAlignmentILi128EEENS4_14SM90_TMA_STOREES1K_S25_S25_EEEvvEEEEvNT_6ParamsE --------------------------
	.section	.text._ZN7cutlass13device_kernelINS_4gemm6kernel13GemmUniversalIN4cute5tupleIJiiiiEEENS1_10collective13CollectiveMmaINS1_35MainloopSm100TmaUmmaWarpSpecializedILi17ELi2ELi4ENS5_IJNS4_1CILi1EEESB_SB_EEEEENS5_IJNSA_ILi128EEENSA_ILi64EEESF_EEENS_12float_e5m2_tENS5_IJSB_llEEESH_NS5_IJlSB_lEEENS4_8TiledMMAINS4_8MMA_AtomIJNS4_10MMA_TraitsINS4_19SM100_MMA_F8F6F4_SSEJSH_SH_fSE_SF_NS4_17integral_constantINS4_4UMMA5MajorELSQ_1EEENSO_ISQ_LSQ_0EEENSO_INSP_7ScaleInELST_0EEESU_EEEEEENS4_6LayoutISC_NS5_IJNSA_ILi0EEESY_SY_EEEEENS5_IJNS4_10UnderscoreES11_S11_EEEEENS4_13SM90_TMA_LOADENS4_14ComposedLayoutINS4_7SwizzleILi3ELi4ELi3EEENS4_18smem_ptr_flag_bitsILi8EEENSX_INS5_IJSE_NSA_ILi8EEEEEENS5_IJSB_SE_EEEEEEEvNS4_8identityES14_NS15_INS16_ILi2ELi4ELi3EEES19_NSX_INS5_IJS1A_SF_EEENS5_IJSF_SB_EEEEEEEvS1F_EENS_8epilogue10collective18CollectiveEpilogueINS1M_23Sm100TmaWarpSpecializedILi1ELi1ELi64ELb0ELb0EEEJSG_NS5_IJNSX_ISE_SB_EENSX_ISF_SB_EEEEESH_SJ_SH_SJ_NS1M_6fusion15FusionCallbacksIS1Q_NS1U_17LinearCombinationISH_fSH_fLNS_15FloatRoundStyleE2EEESG_S1T_JEEENS4_5SM1004TMEM4LOAD26SM100_TMEM_LOAD_32dp32b64xES14_S1K_NS4_39AutoVectorizingCopyWithAssumedAlignmentILi128EEENS4_14SM90_TMA_STOREES1K_S25_S25_EEEvvEEEEvNT_6ParamsE,"ax",@progbits
	.align	128
.text._ZN7cutlass13device_kernelINS_4gemm6kernel13GemmUniversalIN4cute5tupleIJiiiiEEENS1_10collective13CollectiveMmaINS1_35MainloopSm100TmaUmmaWarpSpecializedILi17ELi2ELi4ENS5_IJNS4_1CILi1EEESB_SB_EEEEENS5_IJNSA_ILi128EEENSA_ILi64EEESF_EEENS_12float_e5m2_tENS5_IJSB_llEEESH_NS5_IJlSB_lEEENS4_8TiledMMAINS4_8MMA_AtomIJNS4_10MMA_TraitsINS4_19SM100_MMA_F8F6F4_SSEJSH_SH_fSE_SF_NS4_17integral_constantINS4_4UMMA5MajorELSQ_1EEENSO_ISQ_LSQ_0EEENSO_INSP_7ScaleInELST_0EEESU_EEEEEENS4_6LayoutISC_NS5_IJNSA_ILi0EEESY_SY_EEEEENS5_IJNS4_10UnderscoreES11_S11_EEEEENS4_13SM90_TMA_LOADENS4_14ComposedLayoutINS4_7SwizzleILi3ELi4ELi3EEENS4_18smem_ptr_flag_bitsILi8EEENSX_INS5_IJSE_NSA_ILi8EEEEEENS5_IJSB_SE_EEEEEEEvNS4_8identityES14_NS15_INS16_ILi2ELi4ELi3EEES19_NSX_INS5_IJS1A_SF_EEENS5_IJSF_SB_EEEEEEEvS1F_EENS_8epilogue10collective18CollectiveEpilogueINS1M_23Sm100TmaWarpSpecializedILi1ELi1ELi64ELb0ELb0EEEJSG_NS5_IJNSX_ISE_SB_EENSX_ISF_SB_EEEEESH_SJ_SH_SJ_NS1M_6fusion15FusionCallbacksIS1Q_NS1U_17LinearCombinationISH_fSH_fLNS_15FloatRoundStyleE2EEESG_S1T_JEEENS4_5SM1004TMEM4LOAD26SM100_TMEM_LOAD_32dp32b64xES14_S1K_NS4_39AutoVectorizingCopyWithAssumedAlignmentILi128EEENS4_14SM90_TMA_STOREES1K_S25_S25_EEEvvEEEEvNT_6ParamsE:
        .type           _ZN7cutlass13device_kernelINS_4gemm6kernel13GemmUniversalIN4cute5tupleIJiiiiEEENS1_10collective13CollectiveMmaINS1_35MainloopSm100TmaUmmaWarpSpecializedILi17ELi2ELi4ENS5_IJNS4_1CILi1EEESB_SB_EEEEENS5_IJNSA_ILi128EEENSA_ILi64EEESF_EEENS_12float_e5m2_tENS5_IJSB_llEEESH_NS5_IJlSB_lEEENS4_8TiledMMAINS4_8MMA_AtomIJNS4_10MMA_TraitsINS4_19SM100_MMA_F8F6F4_SSEJSH_SH_fSE_SF_NS4_17integral_constantINS4_4UMMA5MajorELSQ_1EEENSO_ISQ_LSQ_0EEENSO_INSP_7ScaleInELST_0EEESU_EEEEEENS4_6LayoutISC_NS5_IJNSA_ILi0EEESY_SY_EEEEENS5_IJNS4_10UnderscoreES11_S11_EEEEENS4_13SM90_TMA_LOADENS4_14ComposedLayoutINS4_7SwizzleILi3ELi4ELi3EEENS4_18smem_ptr_flag_bitsILi8EEENSX_INS5_IJSE_NSA_ILi8EEEEEENS5_IJSB_SE_EEEEEEEvNS4_8identityES14_NS15_INS16_ILi2ELi4ELi3EEES19_NSX_INS5_IJS1A_SF_EEENS5_IJSF_SB_EEEEEEEvS1F_EENS_8epilogue10collective18CollectiveEpilogueINS1M_23Sm100TmaWarpSpecializedILi1ELi1ELi64ELb0ELb0EEEJSG_NS5_IJNSX_ISE_SB_EENSX_ISF_SB_EEEEESH_SJ_SH_SJ_NS1M_6fusion15FusionCallbacksIS1Q_NS1U_17LinearCombinationISH_fSH_fLNS_15FloatRoundStyleE2EEESG_S1T_JEEENS4_5SM1004TMEM4LOAD26SM100_TMEM_LOAD_32dp32b64xES14_S1K_NS4_39AutoVectorizingCopyWithAssumedAlignmentILi128EEENS4_14SM90_TMA_STOREES1K_S25_S25_EEEvvEEEEvNT_6ParamsE,@function
        .size           _ZN7cutlass13device_kernelINS_4gemm6kernel13GemmUniversalIN4cute5tupleIJiiiiEEENS1_10collective13CollectiveMmaINS1_35MainloopSm100TmaUmmaWarpSpecializedILi17ELi2ELi4ENS5_IJNS4_1CILi1EEESB_SB_EEEEENS5_IJNSA_ILi128EEENSA_ILi64EEESF_EEENS_12float_e5m2_tENS5_IJSB_llEEESH_NS5_IJlSB_lEEENS4_8TiledMMAINS4_8MMA_AtomIJNS4_10MMA_TraitsINS4_19SM100_MMA_F8F6F4_SSEJSH_SH_fSE_SF_NS4_17integral_constantINS4_4UMMA5MajorELSQ_1EEENSO_ISQ_LSQ_0EEENSO_INSP_7ScaleInELST_0EEESU_EEEEEENS4_6LayoutISC_NS5_IJNSA_ILi0EEESY_SY_EEEEENS5_IJNS4_10UnderscoreES11_S11_EEEEENS4_13SM90_TMA_LOADENS4_14ComposedLayoutINS4_7SwizzleILi3ELi4ELi3EEENS4_18smem_ptr_flag_bitsILi8EEENSX_INS5_IJSE_NSA_ILi8EEEEEENS5_IJSB_SE_EEEEEEEvNS4_8identityES14_NS15_INS16_ILi2ELi4ELi3EEES19_NSX_INS5_IJS1A_SF_EEENS5_IJSF_SB_EEEEEEEvS1F_EENS_8epilogue10collective18CollectiveEpilogueINS1M_23Sm100TmaWarpSpecializedILi1ELi1ELi64ELb0ELb0EEEJSG_NS5_IJNSX_ISE_SB_EENSX_ISF_SB_EEEEESH_SJ_SH_SJ_NS1M_6fusion15FusionCallbacksIS1Q_NS1U_17LinearCombinationISH_fSH_fLNS_15FloatRoundStyleE2EEESG_S1T_JEEENS4_5SM1004TMEM4LOAD26SM100_TMEM_LOAD_32dp32b64xES14_S1K_NS4_39AutoVectorizingCopyWithAssumedAlignmentILi128EEENS4_14SM90_TMA_STOREES1K_S25_S25_EEEvvEEEEvNT_6ParamsE,(.L_x_168 - _ZN7cutlass13device_kernelINS_4gemm6kernel13GemmUniversalIN4cute5tupleIJiiiiEEENS1_10collective13CollectiveMmaINS1_35MainloopSm100TmaUmmaWarpSpecializedILi17ELi2ELi4ENS5_IJNS4_1CILi1EEESB_SB_EEEEENS5_IJNSA_ILi128EEENSA_ILi64EEESF_EEENS_12float_e5m2_tENS5_IJSB_llEEESH_NS5_IJlSB_lEEENS4_8TiledMMAINS4_8MMA_AtomIJNS4_10MMA_TraitsINS4_19SM100_MMA_F8F6F4_SSEJSH_SH_fSE_SF_NS4_17integral_constantINS4_4UMMA5MajorELSQ_1EEENSO_ISQ_LSQ_0EEENSO_INSP_7ScaleInELST_0EEESU_EEEEEENS4_6LayoutISC_NS5_IJNSA_ILi0EEESY_SY_EEEEENS5_IJNS4_10UnderscoreES11_S11_EEEEENS4_13SM90_TMA_LOADENS4_14ComposedLayoutINS4_7SwizzleILi3ELi4ELi3EEENS4_18smem_ptr_flag_bitsILi8EEENSX_INS5_IJSE_NSA_ILi8EEEEEENS5_IJSB_SE_EEEEEEEvNS4_8identityES14_NS15_INS16_ILi2ELi4ELi3EEES19_NSX_INS5_IJS1A_SF_EEENS5_IJSF_SB_EEEEEEEvS1F_EENS_8epilogue10collective18CollectiveEpilogueINS1M_23Sm100TmaWarpSpecializedILi1ELi1ELi64ELb0ELb0EEEJSG_NS5_IJNSX_ISE_SB_EENSX_ISF_SB_EEEEESH_SJ_SH_SJ_NS1M_6fusion15FusionCallbacksIS1Q_NS1U_17LinearCombinationISH_fSH_fLNS_15FloatRoundStyleE2EEESG_S1T_JEEENS4_5SM1004TMEM4LOAD26SM100_TMEM_LOAD_32dp32b64xES14_S1K_NS4_39AutoVectorizingCopyWithAssumedAlignmentILi128EEENS4_14SM90_TMA_STOREES1K_S25_S25_EEEvvEEEEvNT_6ParamsE)
        .other          _ZN7cutlass13device_kernelINS_4gemm6kernel13GemmUniversalIN4cute5tupleIJiiiiEEENS1_10collective13CollectiveMmaINS1_35MainloopSm100TmaUmmaWarpSpecializedILi17ELi2ELi4ENS5_IJNS4_1CILi1EEESB_SB_EEEEENS5_IJNSA_ILi128EEENSA_ILi64EEESF_EEENS_12float_e5m2_tENS5_IJSB_llEEESH_NS5_IJlSB_lEEENS4_8TiledMMAINS4_8MMA_AtomIJNS4_10MMA_TraitsINS4_19SM100_MMA_F8F6F4_SSEJSH_SH_fSE_SF_NS4_17integral_constantINS4_4UMMA5MajorELSQ_1EEENSO_ISQ_LSQ_0EEENSO_INSP_7ScaleInELST_0EEESU_EEEEEENS4_6LayoutISC_NS5_IJNSA_ILi0EEESY_SY_EEEEENS5_IJNS4_10UnderscoreES11_S11_EEEEENS4_13SM90_TMA_LOADENS4_14ComposedLayoutINS4_7SwizzleILi3ELi4ELi3EEENS4_18smem_ptr_flag_bitsILi8EEENSX_INS5_IJSE_NSA_ILi8EEEEEENS5_IJSB_SE_EEEEEEEvNS4_8identityES14_NS15_INS16_ILi2ELi4ELi3EEES19_NSX_INS5_IJS1A_SF_EEENS5_IJSF_SB_EEEEEEEvS1F_EENS_8epilogue10collective18CollectiveEpilogueINS1M_23Sm100TmaWarpSpecializedILi1ELi1ELi64ELb0ELb0EEEJSG_NS5_IJNSX_ISE_SB_EENSX_ISF_SB_EEEEESH_SJ_SH_SJ_NS1M_6fusion15FusionCallbacksIS1Q_NS1U_17LinearCombinationISH_fSH_fLNS_15FloatRoundStyleE2EEESG_S1T_JEEENS4_5SM1004TMEM4LOAD26SM100_TMEM_LOAD_32dp32b64xES14_S1K_NS4_39AutoVectorizingCopyWithAssumedAlignmentILi128EEENS4_14SM90_TMA_STOREES1K_S25_S25_EEEvvEEEEvNT_6ParamsE,@"STO_CUDA_ENTRY STV_DEFAULT"
_ZN7cutlass13device_kernelINS_4gemm6kernel13GemmUniversalIN4cute5tupleIJiiiiEEENS1_10collective13CollectiveMmaINS1_35MainloopSm100TmaUmmaWarpSpecializedILi17ELi2ELi4ENS5_IJNS4_1CILi1EEESB_SB_EEEEENS5_IJNSA_ILi128EEENSA_ILi64EEESF_EEENS_12float_e5m2_tENS5_IJSB_llEEESH_NS5_IJlSB_lEEENS4_8TiledMMAINS4_8MMA_AtomIJNS4_10MMA_TraitsINS4_19SM100_MMA_F8F6F4_SSEJSH_SH_fSE_SF_NS4_17integral_constantINS4_4UMMA5MajorELSQ_1EEENSO_ISQ_LSQ_0EEENSO_INSP_7ScaleInELST_0EEESU_EEEEEENS4_6LayoutISC_NS5_IJNSA_ILi0EEESY_SY_EEEEENS5_IJNS4_10UnderscoreES11_S11_EEEEENS4_13SM90_TMA_LOADENS4_14ComposedLayoutINS4_7SwizzleILi3ELi4ELi3EEENS4_18smem_ptr_flag_bitsILi8EEENSX_INS5_IJSE_NSA_ILi8EEEEEENS5_IJSB_SE_EEEEEEEvNS4_8identityES14_NS15_INS16_ILi2ELi4ELi3EEES19_NSX_INS5_IJS1A_SF_EEENS5_IJSF_SB_EEEEEEEvS1F_EENS_8epilogue10collective18CollectiveEpilogueINS1M_23Sm100TmaWarpSpecializedILi1ELi1ELi64ELb0ELb0EEEJSG_NS5_IJNSX_ISE_SB_EENSX_ISF_SB_EEEEESH_SJ_SH_SJ_NS1M_6fusion15FusionCallbacksIS1Q_NS1U_17LinearCombinationISH_fSH_fLNS_15FloatRoundStyleE2EEESG_S1T_JEEENS4_5SM1004TMEM4LOAD26SM100_TMEM_LOAD_32dp32b64xES14_S1K_NS4_39AutoVectorizingCopyWithAssumedAlignmentILi128EEENS4_14SM90_TMA_STOREES1K_S25_S25_EEEvvEEEEvNT_6ParamsE:
[----:B------:R-:W1:Y:S01]  /*0000*/  LDC R1, c[0x0][0x37c] ;  /* 0x0000df00ff017b82 */ /* 0x000e620000000800 */
[----:B------:R-:W2:Y:S01]  /*0010*/  S2R R166, SR_TID.X ;  /* 0x0000000000a67919 */ /* 0x000ea20000002100 */
[----:B------:R-:W3:Y:S01]  /*0020*/  LDCU.64 UR4, c[0x0][0x890] ;  /* 0x00011200ff0477ac */ /* 0x000ee20008000a00 */
[----:B------:R-:W-:Y:S02]  /*0030*/  PRMT R164, RZ, 0x7610, R164 ;  /* 0x00007610ffa47816 */ /* 0x000fe400000000a4 */
[----:B------:R-:W-:Y:S01]  /*0040*/  ELECT P5, URZ, PT ;  /* 0x0000000000ff782f */ /* 0x000fe200038a0000 */
[----:B------:R-:W4:Y:S01]  /*0050*/  LDCU.64 UR40, c[0x0][0x358] ;  /* 0x00006b00ff2877ac */ /* 0x000f220008000a00 */
[----:B---3--:R-:W-:-:S04]  /*0060*/  UISETP.NE.U32.AND UP0, UPT, UR4, URZ, UPT ;  /* 0x000000ff0400728c */ /* 0x008fc8000bf05070 */
[----:B------:R-:W-:Y:S01]  /*0070*/  UISETP.NE.AND.EX UP0, UPT, UR5, URZ, UPT, UP0 ;  /* 0x000000ff0500728c */ /* 0x000fe2000bf05300 */
[----:B--2---:R-:W-:-:S05]  /*0080*/  SHF.R.U32.HI R169, RZ, 0x5, R166 ;  /* 0x00000005ffa97819 */ /* 0x004fca00000116a6 */
[----:B------:R-:W2:Y:S02]  /*0090*/  SHFL.IDX PT, R0, R169, RZ, 0x1f ;  /* 0x00001fffa9007589 */ /* 0x000ea400000e0000 */
[----:B--2---:R-:W-:Y:S01]  /*00a0*/  R2UR UR8, R0 ;  /* 0x00000000000872ca */ /* 0x004fe200000e0000 */
[----:B-1--4-:R-:W-:-:S14]  /*00b0*/  BRA.U UP0, `(.L_x_0) ;  /* 0x00000001002c7547 */ /* 0x012fdc000b800000 */
[----:B------:R-:W1:Y:S02]  /*00c0*/  LDCU.64 UR6, c[0x0][0x888] ;  /* 0x00011100ff0677ac */ /* 0x000e640008000a00 */
[----:B-1----:R-:W-:-:S04]  /*00d0*/  UISETP.NE.U32.AND UP0, UPT, UR6, URZ, UPT ;  /* 0x000000ff0600728c */ /* 0x002fc8000bf05070 */
[----:B------:R-:W-:-:S09]  /*00e0*/  UISETP.NE.AND.EX UP0, UPT, UR7, URZ, UPT, UP0 ;  /* 0x000000ff0700728c */ /* 0x000fd2000bf05300 */
[----:B------:R-:W-:Y:S05]  /*00f0*/  BRA.U !UP0, `(.L_x_1) ;  /* 0x0000000108107547 */ /* 0x000fea000b800000 */
[----:B------:R-:W1:Y:S02]  /*0100*/  LDC.64 R2, c[0x0][0x888] ;  /* 0x00022200ff027b82 */ /* 0x000e640000000a00 */
[----:B-1----:R1:W5:Y:S01]  /*0110*/  LDG.E R81, desc[UR40][R2.64] ;  /* 0x0000002802517981 */ /* 0x002362000c1e1900 */
[----:B------:R-:W-:Y:S01]  /*0120*/  HFMA2 R164, -RZ, RZ, 0, 5.9604644775390625e-08 ;  /* 0x00000001ffa47431 */ /* 0x000fe200000001ff */
[----:B------:R-:W-:Y:S05]  /*0130*/  BRA `(.L_x_0) ;  /* 0x00000000000c7947 */ /* 0x000fea0003800000 */
.L_x_1:
[----:B------:R-:W1:Y:S01]  /*0140*/  LDCU UR6, c[0x0][0x880] ;  /* 0x00011000ff0677ac */ /* 0x000e620008000800 */
[----:B------:R-:W-:Y:S01]  /*0150*/  HFMA2 R164, -RZ, RZ, 0, 5.9604644775390625e-08 ;  /* 0x00000001ffa47431 */ /* 0x000fe200000001ff */
[----:B-1----:R-:W-:-:S07]  /*0160*/  MOV R81, UR6 ;  /* 0x0000000600517c02 */ /* 0x002fce0008000f00 */
.L_x_0:
[----:B------:R-:W2:Y:S02]  /*0170*/  LDCU.64 UR6, c[0x0][0x8b0] ;  /* 0x00011600ff0677ac */ /* 0x000ea40008000a00 */
[----:B--2---:R-:W-:-:S04]  /*0180*/  UISETP.NE.U32.AND UP0, UPT, UR6, URZ, UPT ;  /* 0x000000ff0600728c */ /* 0x004fc8000bf05070 */
[----:B------:R-:W-:-:S09]  /*0190*/  UISETP.NE.AND.EX UP0, UPT, UR7, URZ, UPT, UP0 ;  /* 0x000000ff0700728c */ /* 0x000fd2000bf05300 */
[----:B------:R-:W-:Y:S05]  /*01a0*/  BRA.U UP0, `(.L_x_2) ;  /* 0x0000000100247547 */ /* 0x000fea000b800000 */
[----:B------:R-:W2:Y:S02]  /*01b0*/  LDCU.64 UR6, c[0x0][0x8a8] ;  /* 0x00011500ff0677ac */ /* 0x000ea40008000a00 */
[----:B--2---:R-:W-:-:S04]  /*01c0*/  UISETP.NE.U32.AND UP0, UPT, UR6, URZ, UPT ;  /* 0x000000ff0600728c */ /* 0x004fc8000bf05070 */
[----:B------:R-:W-:-:S09]  /*01d0*/  UISETP.NE.AND.EX UP0, UPT, UR7, URZ, UPT, UP0 ;  /* 0x000000ff0700728c */ /* 0x000fd2000bf05300 */
[----:B------:R-:W-:Y:S05]  /*01e0*/  BRA.U !UP0, `(.L_x_3) ;  /* 0x00000001080c7547 */ /* 0x000fea000b800000 */
[----:B------:R-:W2:Y:S02]  /*01f0*/  LDC.64 R78, c[0x0][0x8a8] ;  /* 0x00022a00ff4e7b82 */ /* 0x000ea40000000a00 */
[----:B--2---:R2:W5:Y:S01]  /*0200*/  LDG.E R78, desc[UR40][R78.64] ;  /* 0x000000284e4e7981 */ /* 0x004562000c1e1900 */
[----:B------:R-:W-:Y:S05]  /*0210*/  BRA `(.L_x_2) ;  /* 0x0000000000087947 */ /* 0x000fea0003800000 */
.L_x_3:
[----:B------:R-:W2:Y:S02]  /*0220*/  LDCU UR6, c[0x0][0x8a0] ;  /* 0x00011400ff0677ac */ /* 0x000ea40008000800 */
[----:B--2---:R-:W-:Y:S02]  /*0230*/  MOV R78, UR6 ;  /* 0x00000006004e7c02 */ /* 0x004fe40008000f00 */
.L_x_2:
[----:B------:R-:W-:Y:S01]  /*0240*/  IMAD.U32 R0, RZ, RZ, UR8 ;  /* 0x00000008ff007e24 */ /* 0x000fe2000f8e00ff */
[----:B------:R-:W-:Y:S04]  /*0250*/  BSSY.RECONVERGENT B0, `(.L_x_4) ;  /* 0x000000c000007945 */ /* 0x000fe80003800200 */
[C---:B------:R-:W-:Y:S02]  /*0260*/  ISETP.NE.OR P1, PT, R0.reuse, 0x1, !P5 ;  /* 0x000000010000780c */ /* 0x040fe40006f25670 */
[----:B------:R-:W-:-:S11]  /*0270*/  ISETP.NE.OR P0, PT, R0, 0x3, !P5 ;  /* 0x000000030000780c */ /* 0x000fd60006f05670 */
[----:B------:R-:W-:Y:S05]  /*0280*/  @P1 BRA `(.L_x_5) ;  /* 0x0000000000201947 */ /* 0x000fea0003800000 */
[----:B------:R-:W3:Y:S02]  /*0290*/  LDCU.64 UR6, c[0x0][0x348] ;  /* 0x00006900ff0677ac */ /* 0x000ee40008000a00 */
[----:B---3--:R-:W-:Y:S02]  /*02a0*/  UIADD3 UR10, UP1, UPT, UR6, 0x80, URZ ;  /* 0x00000080060a7890 */ /* 0x008fe4000ff3e0ff */
[----:B------:R-:W-:Y:S02]  /*02b0*/  UIADD3 UR6, UP0, UPT, UR6, 0x180, URZ ;  /* 0x0000018006067890 */ /* 0x000fe4000ff1e0ff */
[----:B------:R-:W-:Y:S02]  /*02c0*/  UIADD3.X UR11, UPT, UPT, URZ, UR7, URZ, UP1, !UPT ;  /* 0x00000007ff0b7290 */ /* 0x000fe40008ffe4ff */
[----:B------:R-:W-:-:S07]  /*02d0*/  UIADD3.X UR7, UPT, UPT, URZ, UR7, URZ, UP0, !UPT ;  /* 0x00000007ff077290 */ /* 0x000fce00087fe4ff */
[----:B------:R3:W-:Y:S02]  /*02e0*/  UTMACCTL.PF [UR10] ;  /* 0x000000000a0079b9 */ /* 0x0007e40008040000 */
[----:B------:R3:W-:Y:S02]  /*02f0*/  UTMACCTL.PF [UR6] ;  /* 0x00000000060079b9 */ /* 0x0007e40008040000 */
[----:B---3--:R-:W-:Y:S01]  /*0300*/  NOP ;  /* 0x0000000000007918 */ /* 0x008fe20000000000 */
.L_x_5:
[----:B------:R-:W-:Y:S05]  /*0310*/  BSYNC.RECONVERGENT B0 ;  /* 0x0000000000007941 */ /* 0x000fea0003800200 */
.L_x_4:
[----:B------:R-:W-:Y:S04]  /*0320*/  BSSY.RECONVERGENT B0, `(.L_x_6) ;  /* 0x000000a000007945 */ /* 0x000fe80003800200 */
        /* <DEDUP_REMOVED lines=9> */
.L_x_7:
[----:B------:R-:W-:Y:S05]  /*03c0*/  BSYNC.RECONVERGENT B0 ;  /* 0x0000000000007941 */ /* 0x000fea0003800200 */
.L_x_6:
[----:B------:R-:W3:Y:S01]  /*03d0*/  LDCU.64 UR6, c[0x0][0x888] ;  /* 0x00011100ff0677ac */ /* 0x000ee20008000a00 */
[----:B------:R-:W-:Y:S02]  /*03e0*/  UISETP.EQ.U32.AND UP1, UPT, UR4, URZ, UPT ;  /* 0x000000ff0400728c */ /* 0x000fe4000bf22070 */
[----:B------:R-:W-:Y:S02]  /*03f0*/  UPLOP3.LUT UP2, UPT, UPT, UPT, UPT, 0x80, 0x8 ;  /* 0x000000000008789c */ /* 0x000fe40003f4f070 */
[----:B---3--:R-:W-:-:S04]  /*0400*/  UISETP.NE.U32.AND UP0, UPT, UR6, URZ, UPT ;  /* 0x000000ff0600728c */ /* 0x008fc8000bf05070 */
[----:B------:R-:W-:-:S04]  /*0410*/  UISETP.NE.AND.EX UP0, UPT, UR7, URZ, UPT, UP0 ;  /* 0x000000ff0700728c */ /* 0x000fc8000bf05300 */
[----:B------:R-:W-:-:S04]  /*0420*/  UISETP.EQ.OR.EX UP3, UPT, UR5, URZ, !UP0, UP1 ;  /* 0x000000ff0500728c */ /* 0x000fc8000c762710 */
[----:B------:R-:W-:-:S05]  /*0430*/  UP2UR UR44, UPR, URZ, 0x8 ;  /* 0x00000008ff2c7883 */ /* 0x000fca0008000000 */
[----:B------:R-:W-:Y:S07]  /*0440*/  BRA.U !UP3, `(.L_x_8) ;  /* 0x000000010b207547 */ /* 0x000fee000b800000 */
[----:B------:R-:W-:Y:S01]  /*0450*/  UISETP.NE.U32.AND UP2, UPT, UR4, URZ, UPT ;  /* 0x000000ff0400728c */ /* 0x000fe2000bf45070 */
[----:B-----5:R-:W-:Y:S01]  /*0460*/  FSETP.NEU.AND P0, PT, R81, RZ, PT ;  /* 0x000000ff5100720b */ /* 0x020fe20003f0d000 */
[----:B------:R-:W-:Y:S02]  /*0470*/  USEL UR4, URZ, 0xffffffff, UP0 ;  /* 0xffffffffff047887 */ /* 0x000fe40008000000 */
[----:B------:R-:W-:-:S10]  /*0480*/  UISETP.NE.AND.EX UP2, UPT, UR5, URZ, UPT, UP2 ;  /* 0x000000ff0500728c */ /* 0x000fd4000bf45320 */
[----:B------:R-:W-:Y:S01]  /*0490*/  VOTEU.ANY UP1, P0 ;  /* 0x0000000000ff7886 */ /* 0x000fe20000020100 */
[----:B------:R-:W-:-:S04]  /*04a0*/  @!UP2 USEL UR4, URZ, 0xffffffff, UP1 ;  /* 0xffffffffff04a887 */ /* 0x000fc80008800000 */
[----:B------:R-:W-:-:S04]  /*04b0*/  ULOP3.LUT UR4, UR4, 0x1, URZ, 0xc0, !UPT ;  /* 0x0000000104047892 */ /* 0x000fc8000f8ec0ff */
[----:B------:R-:W-:-:S11]  /*04c0*/  UISETP.NE.U32.AND UP2, UPT, UR4, 0x1, UPT ;  /* 0x000000010400788c */ /* 0x000fd6000bf45070 */
.L_x_8:
[----:B-1----:R-:W1:Y:S01]  /*04d0*/  SHFL.IDX PT, R2, R169, RZ, 0x1f ;  /* 0x00001fffa9027589 */ /* 0x002e6200000e0000 */
[----:B------:R-:W-:-:S04]  /*04e0*/  UISETP.NE.AND UP1, UPT, UR8, 0x2, UPT ;  /* 0x000000020800788c */ /* 0x000fc8000bf25270 */
[----:B------:R-:W-:Y:S01]  /*04f0*/  USEL UR13, URZ, 0x1, UP1 ;  /* 0x00000001ff0d7887 */ /* 0x000fe20008800000 */
[----:B-1----:R-:W-:-:S13]  /*0500*/  ISETP.NE.AND P0, PT, R2, RZ, PT ;  /* 0x000000ff0200720c */ /* 0x002fda0003f05270 */
[----:B------:R-:W-:Y:S05]  /*0510*/  @P0 BRA `(.L_x_9) ;  /* 0x0000000000bc0947 */ /* 0x000fea0003800000 */
[----:B------:R-:W-:Y:S01]  /*0520*/  ELECT P0, URZ, PT ;  /* 0x0000000000ff782f */ /* 0x000fe20003800000 */
[----:B------:R-:W-:-:S12]  /*0530*/  BSSY.RECONVERGENT B0, `(.L_x_9) ;  /* 0x000002d000007945 */ /* 0x000fd80003800200 */
[----:B------:R-:W-:Y:S05]  /*0540*/  @!P0 BRA `(.L_x_10) ;  /* 0x0000000000ac8947 */ /* 0x000fea0003800000 */
[----:B------:R-:W1:Y:S01]  /*0550*/  S2UR UR5, SR_CgaCtaId ;  /* 0x00000000000579c3 */ /* 0x000e620000008800 */
[----:B------:R-:W-:Y:S01]  /*0560*/  UMOV UR6, 0x400 ;  /* 0x0000040000067882 */ /* 0x000fe20000000000 */
[----:B------:R-:W-:Y:S01]  /*0570*/  UMOV UR4, 0x1 ;  /* 0x0000000100047882 */ /* 0x000fe20000000000 */
[----:B-1----:R-:W-:Y:S02]  /*0580*/  ULEA UR5, UR5, UR6, 0x18 ;  /* 0x0000000605057291 */ /* 0x002fe4000f8ec0ff */
[----:B------:R-:W-:-:S04]  /*0590*/  UIADD3 UR6, UPT, UPT, -UR4, 0x100000, URZ ;  /* 0x0010000004067890 */ /* 0x000fc8000fffe1ff */
[----:B------:R-:W-:Y:S02]  /*05a0*/  USHF.L.U32 UR7, UR6, 0xb, URZ ;  /* 0x0000000b06077899 */ /* 0x000fe400080006ff */
[----:B------:R-:W-:Y:S01]  /*05b0*/  USHF.L.U32 UR6, UR6, 0x1, URZ ;  /* 0x0000000106067899 */ /* 0x000fe200080006ff */
[----:B------:R-:W1:Y:S11]  /*05c0*/  FENCE.VIEW.ASYNC.S ;  /* 0x00000000000073c6 */ /* 0x000e760000000000 */
[----:B-1----:R1:W3:Y:S01]  /*05d0*/  SYNCS.EXCH.64 URZ, [UR5], UR6 ;  /* 0x0000000605ff75b2 */ /* 0x0022e20008000100 */
[----:B------:R1:W4:Y:S01]  /*05e0*/  SYNCS.EXCH.64 URZ, [UR5+0x88], UR6 ;  /* 0x0000880605ff75b2 */ /* 0x0003220008000100 */
[----:B------:R1:W1:Y:S01]  /*05f0*/  SYNCS.EXCH.64 URZ, [UR5+0x8], UR6 ;  /* 0x0000080605ff75b2 */ /* 0x0002620008000100 */
        /* <DEDUP_REMOVED lines=31> */
[----:B---34-:R-:W-:Y:S01]  /*07f0*/  NOP ;  /* 0x0000000000007918 */ /* 0x018fe20000000000 */
.L_x_10:
[----:B-1----:R-:W-:Y:S05]  /*0800*/  BSYNC.RECONVERGENT B0 ;  /* 0x0000000000007941 */ /* 0x002fea0003800200 */
.L_x_9:
[----:B------:R-:W1:Y:S01]  /*0810*/  SHFL.IDX PT, R2, R169, RZ, 0x1f ;  /* 0x00001fffa9027589 */ /* 0x000e6200000e0000 */
[----:B------:R-:W-:Y:S01]  /*0820*/  NOP ;  /* 0x0000000000007918 */ /* 0x000fe20000000000 */
[----:B-1----:R-:W-:-:S13]  /*0830*/  ISETP.NE.AND P0, PT, R2, 0x1, PT ;  /* 0x000000010200780c */ /* 0x002fda0003f05270 */
[----:B------:R-:W-:Y:S05]  /*0840*/  @P0 BRA `(.L_x_11) ;  /* 0x0000000000400947 */ /* 0x000fea0003800000 */
[----:B------:R-:W1:Y:S01]  /*0850*/  S2UR UR6, SR_CgaCtaId ;  /* 0x00000000000679c3 */ /* 0x000e620000008800 */
[----:B------:R-:W-:Y:S01]  /*0860*/  UMOV UR7, 0x400 ;  /* 0x0000040000077882 */ /* 0x000fe20000000000 */
[----:B------:R-:W-:Y:S01]  /*0870*/  UMOV UR5, 0x20 ;  /* 0x0000002000057882 */ /* 0x000fe20000000000 */
[----:B------:R-:W-:Y:S01]  /*0880*/  UMOV UR4, 0x80 ;  /* 0x0000008000047882 */ /* 0x000fe20000000000 */
[----:B------:R-:W-:-:S04]  /*0890*/  UIADD3 UR10, UPT, UPT, -UR5, 0x100000, URZ ;  /* 0x00100000050a7890 */ /* 0x000fc8000fffe1ff */
[----:B------:R-:W-:Y:S02]  /*08a0*/  USHF.L.U32 UR11, UR10, 0xb, URZ ;  /* 0x0000000b0a0b7899 */ /* 0x000fe400080006ff */
[----:B------:R-:W-:Y:S02]  /*08b0*/  USHF.L.U32 UR10, UR10, 0x1, URZ ;  /* 0x000000010a0a7899 */ /* 0x000fe400080006ff */
[----:B------:R-:W-:-:S04]  /*08c0*/  UIADD3 UR4, UPT, UPT, -UR4, 0x100000, URZ ;  /* 0x0010000004047890 */ /* 0x000fc8000fffe1ff */
[----:B------:R-:W-:Y:S02]  /*08d0*/  USHF.L.U32 UR5, UR4, 0xb, URZ ;  /* 0x0000000b04057899 */ /* 0x000fe400080006ff */
[----:B------:R-:W-:Y:S01]  /*08e0*/  USHF.L.U32 UR4, UR4, 0x1, URZ ;  /* 0x0000000104047899 */ /* 0x000fe200080006ff */
[----:B------:R-:W-:Y:S01]  /*08f0*/  ELECT P0, URZ, PT ;  /* 0x0000000000ff782f */ /* 0x000fe20003800000 */
[----:B-1----:R-:W-:Y:S01]  /*0900*/  ULEA UR6, UR6, UR7, 0x18 ;  /* 0x0000000706067291 */ /* 0x002fe2000f8ec0ff */
[----:B------:R-:W1:Y:S11]  /*0910*/  FENCE.VIEW.ASYNC.S ;  /* 0x00000000000073c6 */ /* 0x000e760000000000 */
[----:B-1----:R1:W3:Y:S01]  /*0920*/  SYNCS.EXCH.64 URZ, [UR6+0x110], UR10 ;  /* 0x0001100a06ff75b2 */ /* 0x0022e20008000100 */
[----:B------:R1:W4:Y:S01]  /*0930*/  SYNCS.EXCH.64 URZ, [UR6+0x118], UR4 ;  /* 0x0001180406ff75b2 */ /* 0x0003220008000100 */
[----:B------:R-:W-:Y:S01]  /*0940*/  NOP ;  /* 0x0000000000007918 */ /* 0x000fe20000000000 */
.L_x_11:
[----:B------:R-:W2:Y:S01]  /*0950*/  SHFL.IDX PT, R2, R169, RZ, 0x1f ;  /* 0x00001fffa9027589 */ /* 0x000ea200000e0000 */
[----:B------:R-:W-:Y:S01]  /*0960*/  NOP ;  /* 0x0000000000007918 */ /* 0x000fe20000000000 */
[----:B--2---:R-:W-:-:S13]  /*0970*/  ISETP.NE.AND P0, PT, R2, 0x3, PT ;  /* 0x000000030200780c */ /* 0x004fda0003f05270 */
[----:B------:R-:W-:Y:S05]  /*0980*/  @P0 BRA `(.L_x_12) ;  /* 0x0000000000300947 */ /* 0x000fea0003800000 */
[----:B-1----:R-:W1:Y:S01]  /*0990*/  S2UR UR5, SR_CgaCtaId ;  /* 0x00000000000579c3 */ /* 0x002e620000008800 */
[----:B------:R-:W-:Y:S01]  /*09a0*/  UMOV UR6, 0x400 ;  /* 0x0000040000067882 */ /* 0x000fe20000000000 */
[----:B------:R-:W-:Y:S01]  /*09b0*/  UMOV UR4, 0x20 ;  /* 0x0000002000047882 */ /* 0x000fe20000000000 */
[----:B------:R-:W-:Y:S01]  /*09c0*/  ELECT P0, URZ, PT ;  /* 0x0000000000ff782f */ /* 0x000fe20003800000 */
[----:B-1----:R-:W-:Y:S02]  /*09d0*/  ULEA UR5, UR5, UR6, 0x18 ;  /* 0x0000000605057291 */ /* 0x002fe4000f8ec0ff */
[----:B------:R-:W-:-:S04]  /*09e0*/  UIADD3 UR6, UPT, UPT, -UR4, 0x100000, URZ ;  /* 0x0010000004067890 */ /* 0x000fc8000fffe1ff */
[----:B------:R-:W-:Y:S02]  /*09f0*/  USHF.L.U32 UR7, UR6, 0xb, URZ ;  /* 0x0000000b06077899 */ /* 0x000fe400080006ff */
[----:B------:R-:W-:Y:S01]  /*0a00*/  USHF.L.U32 UR6, UR6, 0x1, URZ ;  /* 0x0000000106067899 */ /* 0x000fe200080006ff */
[----:B------:R-:W1:Y:S11]  /*0a10*/  FENCE.VIEW.ASYNC.S ;  /* 0x00000000000073c6 */ /* 0x000e760000000000 */
[----:B-1----:R2:W1:Y:S01]  /*0a20*/  SYNCS.EXCH.64 URZ, [UR5+0x120], UR6 ;  /* 0x0001200605ff75b2 */ /* 0x0024620008000100 */
[----:B------:R2:W1:Y:S02]  /*0a30*/  SYNCS.EXCH.64 URZ, [UR5+0x128], UR6 ;  /* 0x0001280605ff75b2 */ /* 0x0004640008000100 */
[----:B--2---:R-:W-:Y:S01]  /*0a40*/  NOP ;  /* 0x0000000000007918 */ /* 0x004fe20000000000 */
.L_x_12:
[----:B------:R-:W2:Y:S01]  /*0a50*/  SHFL.IDX PT, R2, R169, RZ, 0x1f ;  /* 0x00001fffa9027589 */ /* 0x000ea200000e0000 */
[----:B------:R-:W-:Y:S01]  /*0a60*/  NOP ;  /* 0x0000000000007918 */ /* 0x000fe20000000000 */
[----:B--2---:R-:W-:-:S13]  /*0a70*/  ISETP.NE.AND P0, PT, R2, 0x4, PT ;  /* 0x000000040200780c */ /* 0x004fda0003f05270 */
[----:B------:R-:W-:Y:S05]  /*0a80*/  @P0 BRA `(.L_x_13) ;  /* 0x00000000004c0947 */ /* 0x000fea0003800000 */
[----:B-1----:R-:W1:Y:S01]  /*0a90*/  S2UR UR5, SR_CgaCtaId ;  /* 0x00000000000579c3 */ /* 0x002e620000008800 */
[----:B------:R-:W-:Y:S01]  /*0aa0*/  UMOV UR7, 0x100 ;  /* 0x0000010000077882 */ /* 0x000fe20000000000 */
[----:B------:R-:W-:Y:S01]  /*0ab0*/  UMOV UR6, 0x400 ;  /* 0x0000040000067882 */ /* 0x000fe20000000000 */
[----:B------:R-:W-:Y:S01]  /*0ac0*/  USEL UR7, UR7, 0xe0, UP2 ;  /* 0x000000e007077887 */ /* 0x000fe20009000000 */
[----:B------:R-:W-:Y:S01]  /*0ad0*/  UMOV UR4, 0x1 ;  /* 0x0000000100047882 */ /* 0x000fe20000000000 */
[----:B------:R-:W-:Y:S01]  /*0ae0*/  ELECT P0, URZ, PT ;  /* 0x0000000000ff782f */ /* 0x000fe20003800000 */
[----:B------:R-:W-:-:S04]  /*0af0*/  UIADD3 UR10, UPT, UPT, -UR4, 0x100000, URZ ;  /* 0x00100000040a7890 */ /* 0x000fc8000fffe1ff */
[----:B------:R-:W-:Y:S02]  /*0b00*/  USHF.L.U32 UR11, UR10, 0xb, URZ ;  /* 0x0000000b0a0b7899 */ /* 0x000fe400080006ff */
[----:B------:R-:W-:Y:S02]  /*0b10*/  USHF.L.U32 UR10, UR10, 0x1, URZ ;  /* 0x000000010a0a7899 */ /* 0x000fe400080006ff */
[----:B-1----:R-:W-:Y:S02]  /*0b20*/  ULEA UR5, UR5, UR6, 0x18 ;  /* 0x0000000605057291 */ /* 0x002fe4000f8ec0ff */
[----:B------:R-:W-:-:S04]  /*0b30*/  UIADD3 UR6, UPT, UPT, -UR7, 0x100000, URZ ;  /* 0x0010000007067890 */ /* 0x000fc8000fffe1ff */
[----:B------:R-:W-:Y:S02]  /*0b40*/  USHF.L.U32 UR7, UR6, 0xb, URZ ;  /* 0x0000000b06077899 */ /* 0x000fe400080006ff */
[----:B------:R-:W-:Y:S01]  /*0b50*/  USHF.L.U32 UR6, UR6, 0x1, URZ ;  /* 0x0000000106067899 */ /* 0x000fe200080006ff */
[----:B------:R-:W1:Y:S03]  /*0b60*/  FENCE.VIEW.ASYNC.S ;  /* 0x00000000000073c6 */ /* 0x000e660000000000 */
[----:B-1----:R2:W1:Y:S08]  /*0b70*/  SYNCS.EXCH.64 URZ, [UR5+0x130], UR10 ;  /* 0x0001300a05ff75b2 */ /* 0x0024700008000100 */
[----:B------:R2:W1:Y:S01]  /*0b80*/  SYNCS.EXCH.64 URZ, [UR5+0x140], UR6 ;  /* 0x0001400605ff75b2 */ /* 0x0004620008000100 */
[----:B------:R2:W1:Y:S01]  /*0b90*/  SYNCS.EXCH.64 URZ, [UR5+0x138], UR10 ;  /* 0x0001380a05ff75b2 */ /* 0x0004620008000100 */
[----:B------:R2:W1:Y:S02]  /*0ba0*/  SYNCS.EXCH.64 URZ, [UR5+0x148], UR6 ;  /* 0x0001480605ff75b2 */ /* 0x0004640008000100 */
[----:B--2---:R-:W-:Y:S01]  /*0bb0*/  NOP ;  /* 0x0000000000007918 */ /* 0x004fe20000000000 */
.L_x_13:
[----:B------:R-:W2:Y:S01]  /*0bc0*/  SHFL.IDX PT, R2, R169, RZ, 0x1f ;  /* 0x00001fffa9027589 */ /* 0x000ea200000e0000 */
[----:B------:R-:W-:Y:S01]  /*0bd0*/  NOP ;  /* 0x0000000000007918 */ /* 0x000fe20000000000 */
[----:B--2---:R-:W-:-:S13]  /*0be0*/  ISETP.NE.AND P0, PT, R2, 0x5, PT ;  /* 0x000000050200780c */ /* 0x004fda0003f05270 */
[----:B------:R-:W-:Y:S05]  /*0bf0*/  @P0 BRA `(.L_x_14) ;  /* 0x0000000000580947 */ /* 0x000fea0003800000 */
[----:B-1----:R-:W1:Y:S01]  /*0c00*/  S2UR UR6, SR_CgaCtaId ;  /* 0x00000000000679c3 */ /* 0x002e620000008800 */
        /* <DEDUP_REMOVED lines=12> */
[----:B-1----:R2:W1:Y:S01]  /*0cd0*/  SYNCS.EXCH.64 URZ, [UR6+0x150], UR10 ;  /* 0x0001500a06ff75b2 */ /* 0x0024620008000100 */
[----:B------:R2:W1:Y:S01]  /*0ce0*/  SYNCS.EXCH.64 URZ, [UR6+0x170], UR4 ;  /* 0x0001700406ff75b2 */ /* 0x0004620008000100 */
[----:B------:R2:W1:Y:S01]  /*0cf0*/  SYNCS.EXCH.64 URZ, [UR6+0x158], UR10 ;  /* 0x0001580a06ff75b2 */ /* 0x0004620008000100 */
[----:B------:R2:W1:Y:S01]  /*0d00*/  SYNCS.EXCH.64 URZ, [UR6+0x178], UR4 ;  /* 0x0001780406ff75b2 */ /* 0x0004620008000100 */
[----:B------:R2:W1:Y:S01]  /*0d10*/  SYNCS.EXCH.64 URZ, [UR6+0x160], UR10 ;  /* 0x0001600a06ff75b2 */ /* 0x0004620008000100 */
[----:B------:R2:W1:Y:S01]  /*0d20*/  SYNCS.EXCH.64 URZ, [UR6+0x180], UR4 ;  /* 0x0001800406ff75b2 */ /* 0x0004620008000100 */
[----:B------:R2:W1:Y:S01]  /*0d30*/  SYNCS.EXCH.64 URZ, [UR6+0x168], UR10 ;  /* 0x0001680a06ff75b2 */ /* 0x0004620008000100 */
[----:B------:R2:W1:Y:S02]  /*0d40*/  SYNCS.EXCH.64 URZ, [UR6+0x188], UR4 ;  /* 0x0001880406ff75b2 */ /* 0x0004640008000100 */
[----:B--2---:R-:W-:Y:S01]  /*0d50*/  NOP ;  /* 0x0000000000007918 */ /* 0x004fe20000000000 */
.L_x_14:
        /* <DEDUP_REMOVED lines=14> */
[----:B------:R2:W1:Y:S01]  /*0e40*/  SYNCS.EXCH.64 URZ, [UR5+0x1a0], UR6 ;  /* 0x0001a00605ff75b2 */ /* 0x0004620008000100 */
[----:B------:R2:W1:Y:S01]  /*0e50*/  SYNCS.EXCH.64 URZ, [UR5+0x198], UR6 ;  /* 0x0001980605ff75b2 */ /* 0x0004620008000100 */
[----:B------:R2:W1:Y:S02]  /*0e60*/  SYNCS.EXCH.64 URZ, [UR5+0x1a8], UR6 ;  /* 0x0001a80605ff75b2 */ /* 0x0004640008000100 */
[----:B--2---:R-:W-:Y:S01]  /*0e70*/  NOP ;  /* 0x0000000000007918 */ /* 0x004fe20000000000 */
.L_x_15:
[----:B-1----:R-:W1:Y:S01]  /*0e80*/  S2UR UR5, SR_CTAID.X ;  /* 0x00000000000579c3 */ /* 0x002e620000002500 */
[----:B------:R-:W-:-:S05]  /*0e90*/  CS2R.32 R165, SR_CgaSize ;  /* 0x0000000000a57805 */ /* 0x000fca0000008a00 */
[----:B------:R-:W-:-:S05]  /*0ea0*/  IMAD R165, R165, -0xa0, RZ ;  /* 0xffffff60a5a57824 */ /* 0x000fca00078e02ff */
[----:B------:R-:W-:-:S14]  /*0eb0*/  R2UR UR7, R165 ;  /* 0x00000000a50772ca */ /* 0x000fdc00000e0000 */
[----:B------:R-:W2:Y:S01]  /*0ec0*/  LDCU UR7, c[0x0][UR7+0x2b0] ;  /* 0x00005600070777ac */ /* 0x000ea20008000800 */
[----:B------:R-:W-:Y:S01]  /*0ed0*/  NOP ;  /* 0x0000000000007918 */ /* 0x000fe20000000000 */
[----:B------:R-:W-:-:S05]  /*0ee0*/  CS2R.32 R165, SR_CgaSize ;  /* 0x0000000000a57805 */ /* 0x000fca0000008a00 */
[----:B------:R-:W-:-:S05]  /*0ef0*/  IMAD R165, R165, -0xa0, RZ ;  /* 0xffffff60a5a57824 */ /* 0x000fca00078e02ff */
[----:B------:R-:W-:-:S14]  /*0f00*/  R2UR UR6, R165 ;  /* 0x00000000a50672ca */ /* 0x000fdc00000e0000 */
[----:B------:R-:W3:Y:S01]  /*0f10*/  LDCU UR6, c[0x0][UR6+0x2b4] ;  /* 0x00005680060677ac */ /* 0x000ee20008000800 */
[----:B------:R-:W4:Y:S08]  /*0f20*/  S2UR UR4, SR_CTAID.Y ;  /* 0x00000000000479c3 */ /* 0x000f300000002600 */
[----:B------:R-:W3:Y:S01]  /*0f30*/  LDC R9, c[0x0][0xb24] ;  /* 0x0002c900ff097b82 */ /* 0x000ee20000000800 */
[----:B-1----:R-:W-:-:S02]  /*0f40*/  I2FP.F32.U32 R5, UR5 ;  /* 0x0000000500057c45 */ /* 0x002fc40008201000 */
[----:B------:R-:W-:-:S05]  /*0f50*/  CS2R.32 R3, SR_CgaSize ;  /* 0x0000000000037805 */ /* 0x000fca0000008a00 */
[----:B------:R-:W-:-:S06]  /*0f60*/  IMAD R3, R3, -0xa0, RZ ;  /* 0xffffff6003037824 */ /* 0x000fcc00078e02ff */
[----:B------:R-:W1:Y:S01]  /*0f70*/  LDC R3, c[0x0][R3+0x2a0] ;  /* 0x0000a80003037b82 */ /* 0x000e620000000800 */
[----:B------:R-:W-:Y:S01]  /*0f80*/  MOV R165, UR5 ;  /* 0x0000000500a57c02 */ /* 0x000fe20008000f00 */
[----:B--2---:R-:W-:Y:S01]  /*0f90*/  FMUL R5, R5, UR7 ;  /* 0x0000000705057c20 */ /* 0x004fe20008400000 */
[----:B----4-:R-:W-:Y:S02]  /*0fa0*/  I2FP.F32.U32 R4, UR4 ;  /* 0x0000000400047c45 */ /* 0x010fe40008201000 */
[----:B------:R-:W-:-:S05]  /*0fb0*/  CS2R.32 R2, SR_CgaSize ;  /* 0x0000000000027805 */ /* 0x000fca0000008a00 */
[----:B------:R-:W-:-:S06]  /*0fc0*/  IMAD R2, R2, -0xa0, RZ ;  /* 0xffffff6002027824 */ /* 0x000fcc00078e02ff */
[----:B------:R-:W2:Y:S01]  /*0fd0*/  LDC R2, c[0x0][R2+0x2a4] ;  /* 0x0000a90002027b82 */ /* 0x000ea20000000800 */
[----:B------:R-:W4:Y:S01]  /*0fe0*/  F2I.U32.TRUNC.NTZ R154, R5 ;  /* 0x00000005009a7305 */ /* 0x000f22000020f000 */
[----:B------:R-:W-:Y:S01]  /*0ff0*/  MOV R155, UR4 ;  /* 0x00000004009b7c02 */ /* 0x000fe20008000f00 */
[----:B---3--:R-:W-:-:S05]  /*1000*/  FMUL R4, R4, UR6 ;  /* 0x0000000604047c20 */ /* 0x008fca0008400000 */
[----:B------:R-:W-:Y:S01]  /*1010*/  BAR.SYNC.DEFER_BLOCKING 0x0 ;  /* 0x0000000000007b1d */ /* 0x000fe20000010000 */
[----:B------:R-:W-:-:S05]  /*1020*/  ISETP.GE.AND P0, PT, R9, 0x1, PT ;  /* 0x000000010900780c */ /* 0x000fca0003f06270 */
[----:B------:R-:W3:Y:S02]  /*1030*/  F2I.U32.TRUNC.NTZ R143, R4 ;  /* 0x00000004008f7305 */ /* 0x000ee4000020f000 */
[----:B------:R-:W2:Y:S01]  /*1040*/  S2UR UR36, SR_CTAID.Z ;  /* 0x00000000002479c3 */ /* 0x000ea20000002700 */
[----:B----4-:R-:W-:-:S05]  /*1050*/  IADD3 R154, PT, PT, -R154, RZ, RZ ;  /* 0x000000ff9a9a7210 */ /* 0x010fca0007ffe1ff */
[----:B-1----:R-:W-:Y:S01]  /*1060*/  IMAD R154, R3, R154, UR5 ;  /* 0x00000005039a7e24 */ /* 0x002fe2000f8e029a */
[----:B---3--:R-:W-:-:S05]  /*1070*/  IADD3 R143, PT, PT, -R143, RZ, RZ ;  /* 0x000000ff8f8f7210 */ /* 0x008fca0007ffe1ff */
[----:B--2---:R-:W-:Y:S01]  /*1080*/  IMAD R143, R2, R143, UR4 ;  /* 0x00000004028f7e24 */ /* 0x004fe2000f8e028f */
[----:B------:R-:W-:Y:S06]  /*1090*/  @!P0 BRA `(.L_x_16) ;  /* 0x0000000000b88947 */ /* 0x000fec0003800000 */
[----:B------:R-:W1:Y:S01]  /*10a0*/  LDC.64 R4, c[0x0][0xb18] ;  /* 0x0002c600ff047b82 */ /* 0x000e620000000a00 */
[----:B------:R-:W-:-:S07]  /*10b0*/  ISETP.NE.AND P0, PT, R9, 0x1, PT ;  /* 0x000000010900780c */ /* 0x000fce0003f05270 */
[----:B------:R-:W2:Y:S08]  /*10c0*/  LDC R10, c[0x0][0xb0c] ;  /* 0x0002c300ff0a7b82 */ /* 0x000eb00000000800 */
[----:B------:R-:W3:Y:S08]  /*10d0*/  LDC R11, c[0x0][0x370] ;  /* 0x0000dc00ff0b7b82 */ /* 0x000ef00000000800 */
[----:B------:R-:W4:Y:S01]  /*10e0*/  LDC R12, c[0x0][0x374] ;  /* 0x0000dd00ff0c7b82 */ /* 0x000f220000000800 */
[----:B-1----:R-:W-:-:S07]  /*10f0*/  ISETP.NE.AND P1, PT, R4, 0x1, PT ;  /* 0x000000010400780c */ /* 0x002fce0003f25270 */
[----:B------:R-:W3:Y:S01]  /*1100*/  LDC.64 R6, c[0x0][0xb10] ;  /* 0x0002c400ff067b82 */ /* 0x000ee20000000a00 */
[----:B--2---:R-:W-:-:S07]  /*1110*/  ISETP.NE.AND P2, PT, R10, 0x1, PT ;  /* 0x000000010a00780c */ /* 0x004fce0003f45270 */
[----:B------:R-:W1:Y:S08]  /*1120*/  LDC R8, c[0x0][0xb20] ;  /* 0x0002c800ff087b82 */ /* 0x000e700000000800 */
[----:B------:R-:W2:Y:S01]  /*1130*/  LDC.64 R2, c[0x0][0xb28] ;  /* 0x0002ca00ff027b82 */ /* 0x000ea20000000a00 */
[----:B----4-:R-:W-:-:S04]  /*1140*/  IMAD.HI.U32 R13, R12, R5, RZ ;  /* 0x000000050c0d7227 */ /* 0x010fc800078e00ff */
[----:B------:R-:W-:-:S04]  /*1150*/  IMAD.HI.U32 R5, R155, R5, RZ ;  /* 0x000000059b057227 */ /* 0x000fc800078e00ff */
[----:B---3--:R-:W-:-:S04]  /*1160*/  IMAD.HI.U32 R14, R11, R6, RZ ;  /* 0x000000060b0e7227 */ /* 0x008fc800078e00ff */
[----:B------:R-:W-:Y:S01]  /*1170*/  IMAD.HI.U32 R16, R165, R6, RZ ;  /* 0x00000006a5107227 */ /* 0x000fe200078e00ff */
[-C--:B------:R-:W-:Y:S02]  /*1180*/  @P2 SHF.R.U32.HI R11, RZ, R7.reuse, R14 ;  /* 0x00000007ff0b2219 */ /* 0x080fe4000001160e */
[-C--:B-1----:R-:W-:Y:S02]  /*1190*/  @P1 SHF.R.U32.HI R12, RZ, R8.reuse, R13 ;  /* 0x00000008ff0c1219 */ /* 0x082fe4000001160d */
[----:B------:R-:W-:Y:S02]  /*11a0*/  SHF.R.U32.HI R8, RZ, R8, R5 ;  /* 0x00000008ff087219 */ /* 0x000fe40000011605 */
[----:B------:R-:W-:Y:S02]  /*11b0*/  SHF.R.U32.HI R16, RZ, R7, R16 ;  /* 0x00000007ff107219 */ /* 0x000fe40000011610 */
[----:B------:R-:W-:Y:S01]  /*11c0*/  SEL R5, R155, R8, !P1 ;  /* 0x000000089b057207 */ /* 0x000fe20004800000 */
[----:B--2---:R-:W-:Y:S01]  /*11d0*/  IMAD.HI.U32 R14, R12, R2, RZ ;  /* 0x000000020c0e7227 */ /* 0x004fe200078e00ff */
[----:B------:R-:W-:-:S03]  /*11e0*/  SEL R7, R165, R16, !P2 ;  /* 0x00000010a5077207 */ /* 0x000fc60005000000 */
[----:B------:R-:W-:Y:S01]  /*11f0*/  IMAD.HI.U32 R6, R11, R2, RZ ;  /* 0x000000020b067227 */ /* 0x000fe200078e00ff */
[----:B------:R-:W-:-:S04]  /*1200*/  @P0 SHF.R.U32.HI R12, RZ, R3, R14 ;  /* 0x00000003ff0c0219 */ /* 0x000fc8000001160e */
[----:B------:R-:W-:Y:S01]  /*1210*/  @P0 SHF.R.U32.HI R11, RZ, R3, R6 ;  /* 0x00000003ff0b0219 */ /* 0x000fe20000011606 */
[----:B------:R-:W-:-:S04]  /*1220*/  IMAD R12, R12, R9, RZ ;  /* 0x000000090c0c7224 */ /* 0x000fc800078e02ff */
[----:B------:R-:W-:Y:S01]  /*1230*/  IMAD R6, R11, R9, RZ ;  /* 0x000000090b067224 */ /* 0x000fe200078e02ff */
[----:B------:R-:W-:-:S04]  /*1240*/  ISETP.GE.AND P1, PT, R5, R12, PT ;  /* 0x0000000c0500720c */ /* 0x000fc80003f26270 */
[----:B------:R-:W-:Y:S01]  /*1250*/  ISETP.GE.OR P1, PT, R7, R6, P1 ;  /* 0x000000060700720c */ /* 0x000fe20000f26670 */
[----:B------:R-:W-:-:S05]  /*1260*/  IMAD.HI.U32 R6, R5, R2, RZ ;  /* 0x0000000205067227 */ /* 0x000fca00078e00ff */
[----:B------:R-:W-:-:S04]  /*1270*/  SHF.R.U32.HI R6, RZ, R3, R6 ;  /* 0x00000003ff067219 */ /* 0x000fc80000011606 */
[----:B------:R-:W-:-:S03]  /*1280*/  SEL R6, R5, R6, !P0 ;  /* 0x0000000605067207 */ /* 0x000fc60004000000 */
[----:B------:R-:W-:Y:S01]  /*1290*/  @!P1 IMAD.HI.U32 R8, R7, R2, RZ ;  /* 0x0000000207089227 */ /* 0x000fe200078e00ff */
[----:B------:R-:W-:-:S04]  /*12a0*/  IADD3 R2, PT, PT, -R6, RZ, RZ ;  /* 0x000000ff06027210 */ /* 0x000fc80007ffe1ff */
[----:B------:R-:W-:Y:S01]  /*12b0*/  @!P1 SHF.R.U32.HI R8, RZ, R3, R8 ;  /* 0x00000003ff089219 */ /* 0x000fe20000011608 */
[----:B------:R-:W-:-:S03]  /*12c0*/  IMAD R2, R9, R2, R5 ;  /* 0x0000000209027224 */ /* 0x000fc600078e0205 */
[----:B------:R-:W-:Y:S02]  /*12d0*/  @!P1 SEL R3, R7, R8, !P0 ;  /* 0x0000000807039207 */ /* 0x000fe40004000000 */
[----:B------:R-:W-:-:S03]  /*12e0*/  IADD3 R8, PT, PT, -R5, RZ, RZ ;  /* 0x000000ff05087210 */ /* 0x000fc60007ffe1ff */
[--C-:B------:R-:W-:Y:S02]  /*12f0*/  @!P1 IMAD.IADD R6, R6, 0x1, -R3.reuse ;  /* 0x0000000106069824 */ /* 0x100fe400078e0a03 */
[----:B------:R-:W-:Y:S01]  /*1300*/  @!P1 IMAD R3, R2, R11, R3 ;  /* 0x0000000b02039224 */ /* 0x000fe200078e0203 */
[----:B------:R-:W-:Y:S01]  /*1310*/  IADD3 R2, PT, PT, -R7, RZ, RZ ;  /* 0x000000ff07027210 */ /* 0x000fe20007ffe1ff */
[----:B------:R-:W-:Y:S02]  /*1320*/  @!P1 IMAD R5, R6, R9, R7 ;  /* 0x0000000906059224 */ /* 0x000fe400078e0207 */
[----:B------:R-:W-:Y:S02]  /*1330*/  IMAD R8, R4, R8, R155 ;  /* 0x0000000804087224 */ /* 0x000fe400078e029b */
[----:B------:R-:W-:Y:S02]  /*1340*/  @!P1 IMAD.MOV.U32 R7, RZ, RZ, R3 ;  /* 0x000000ffff079224 */ /* 0x000fe400078e0003 */
[----:B------:R-:W-:-:S02]  /*1350*/  IMAD R2, R10, R2, R165 ;  /* 0x000000020a027224 */ /* 0x000fc400078e02a5 */
[----:B------:R-:W-:Y:S02]  /*1360*/  IMAD R155, R5, R4, R8 ;  /* 0x00000004059b7224 */ /* 0x000fe400078e0208 */
[----:B------:R-:W-:Y:S02]  /*1370*/  IMAD R165, R7, R10, R2 ;  /* 0x0000000a07a57224 */ /* 0x000fe400078e0202 */
.L_x_16:
[----:B------:R-:W1:Y:S01]  /*1380*/  LDCU UR4, c[0x0][0xb30] ;  /* 0x00016600ff0477ac */ /* 0x000e620008000800 */
[----:B------:R-:W2:Y:S08]  /*1390*/  S2UR UR37, SR_CgaCtaId ;  /* 0x00000000002579c3 */ /* 0x000eb00000008800 */
[----:B------:R-:W3:Y:S01]  /*13a0*/  LDC R72, c[0x0][0xb24] ;  /* 0x0002c900ff487b82 */ /* 0x000ee20000000800 */
[----:B-1----:R-:W-:-:S09]  /*13b0*/  UISETP.NE.AND UP1, UPT, UR4, 0x1, UPT ;  /* 0x000000010400788c */ /* 0x002fd2000bf25270 */
[----:B--2---:R-:W-:Y:S05]  /*13c0*/  BRA.U UP1, `(.L_x_17) ;  /* 0x0000000101407547 */ /* 0x004fea000b800000 */
[----:B------:R-:W1:Y:S08]  /*13d0*/  LDC.64 R4, c[0x0][0xb10] ;  /* 0x0002c400ff047b82 */ /* 0x000e700000000a00 */
[----:B------:R-:W2:Y:S08]  /*13e0*/  LDC.64 R2, c[0x0][0xb18] ;  /* 0x0002c600ff027b82 */ /* 0x000eb00000000a00 */
[----:B------:R-:W4:Y:S08]  /*13f0*/  LDC R6, c[0x0][0xb20] ;  /* 0x0002c800ff067b82 */ /* 0x000f300000000800 */
[----:B------:R-:W3:Y:S01]  /*1400*/  LDC R8, c[0x0][0xb0c] ;  /* 0x0002c300ff087b82 */ /* 0x000ee20000000800 */
[----:B-1----:R-:W-:-:S05]  /*1410*/  IMAD.HI.U32 R4, R165, R4, RZ ;  /* 0x00000004a5047227 */ /* 0x002fca00078e00ff */
[----:B------:R-:W-:Y:S01]  /*1420*/  SHF.R.U32.HI R4, RZ, R5, R4 ;  /* 0x00000005ff047219 */ /* 0x000fe20000011604 */
[----:B--2---:R-:W-:Y:S01]  /*1430*/  IMAD.HI.U32 R3, R155, R3, RZ ;  /* 0x000000039b037227 */ /* 0x004fe200078e00ff */
[----:B------:R-:W-:-:S04]  /*1440*/  ISETP.NE.AND P0, PT, R2, 0x1, PT ;  /* 0x000000010200780c */ /* 0x000fc80003f05270 */
[----:B----4-:R-:W-:-:S04]  /*1450*/  SHF.R.U32.HI R6, RZ, R6, R3 ;  /* 0x00000006ff067219 */ /* 0x010fc80000011603 */
[----:B------:R-:W-:Y:S02]  /*1460*/  SEL R3, R155, R6, !P0 ;  /* 0x000000069b037207 */ /* 0x000fe40004000000 */
[----:B---3--:R-:W-:-:S04]  /*1470*/  ISETP.NE.AND P1, PT, R8, 0x1, PT ;  /* 0x000000010800780c */ /* 0x008fc80003f25270 */
[----:B------:R-:W-:-:S05]  /*1480*/  SEL R4, R165, R4, !P1 ;  /* 0x00000004a5047207 */ /* 0x000fca0004800000 */
[----:B------:R-:W-:Y:S02]  /*1490*/  IMAD.IADD R5, R3, 0x1, -R4 ;  /* 0x0000000103057824 */ /* 0x000fe400078e0a04 */
[----:B------:R-:W-:Y:S02]  /*14a0*/  IMAD.IADD R3, R4, 0x1, -R3 ;  /* 0x0000000104037824 */ /* 0x000fe400078e0a03 */
[----:B------:R-:W-:Y:S02]  /*14b0*/  IMAD R165, R5, R8, R165 ;  /* 0x0000000805a57224 */ /* 0x000fe400078e02a5 */
[----:B------:R-:W-:-:S07]  /*14c0*/  IMAD R155, R3, R2, R155 ;  /* 0x00000002039b7224 */ /* 0x000fce00078e029b */
.L_x_17:
[----:B------:R-:W-:Y:S01]  /*14d0*/  BAR.SYNC.DEFER_BLOCKING 0x0 ;  /* 0x0000000000007b1d */ /* 0x000fe20000010000 */
[----:B------:R-:W-:Y:S01]  /*14e0*/  UISETP.NE.AND UP1, UPT, UR8, 0x2, UPT ;  /* 0x000000020800788c */ /* 0x000fe2000bf25270 */
[----:B------:R-:W-:Y:S02]  /*14f0*/  ISETP.NE.OR P5, PT, R0, 0x2, !P5 ;  /* 0x000000020000780c */ /* 0x000fe40006fa5670 */
[----:B------:R-:W-:-:S06]  /*1500*/  LOP3.LUT R2, R166, 0x1f, RZ, 0xc0, !PT ;  /* 0x0000001fa6027812 */ /* 0x000fcc00078ec0ff */
[----:B------:R-:W-:Y:S05]  /*1510*/  BRA.U UP1, `(.L_x_18) ;  /* 0x0000001901307547 */ /* 0x000fea000b800000 */
[----:B------:R-:W1:Y:S01]  /*1520*/  LDCU UR13, c[0x0][0x38c] ;  /* 0x00007180ff0d77ac */ /* 0x000e620008000800 */
[----:B------:R-:W2:Y:S01]  /*1530*/  LDC R9, c[0x0][0x370] ;  /* 0x0000dc00ff097b82 */ /* 0x000ea20000000800 */
[----:B------:R-:W-:Y:S01]  /*1540*/  PLOP3.LUT P1, PT, PT, PT, UP2, 0x80, 0x8 ;  /* 0x000000000008781c */ /* 0x000fe20003f2f028 */
[----:B------:R-:W-:Y:S01]  /*1550*/  IMAD.MOV.U32 R15, RZ, RZ, 0x1 ;  /* 0x00000001ff0f7424 */ /* 0x000fe200078e00ff */
[----:B------:R-:W-:Y:S01]  /*1560*/  ISETP.EQ.OR P4, PT, R2, RZ, P5 ;  /* 0x000000ff0200720c */ /* 0x000fe20002f82670 */
[----:B------:R-:W-:Y:S01]  /*1570*/  IMAD.MOV.U32 R14, RZ, RZ, RZ ;  /* 0x000000ffff0e7224 */ /* 0x000fe200078e00ff */
[----:B------:R-:W-:Y:S02]  /*1580*/  PLOP3.LUT P1, PT, P1, PT, PT, 0x8, 0x80 ;  /* 0x000000000080781c */ /* 0x000fe40000f2e170 */
[----:B------:R-:W-:Y:S01]  /*1590*/  CS2R R12, SRZ ;  /* 0x00000000000c7805 */ /* 0x000fe2000001ff00 */
[----:B------:R-:W-:Y:S01]  /*15a0*/  IMAD.MOV.U32 R10, RZ, RZ, 0x1 ;  /* 0x00000001ff0a7424 */ /* 0x000fe200078e00ff */
[----:B------:R-:W4:Y:S01]  /*15b0*/  LDC R0, c[0x0][0x374] ;  /* 0x0000dd00ff007b82 */ /* 0x000f220000000800 */
[----:B------:R-:W2:Y:S01]  /*15c0*/  LDCU.64 UR22, c[0x0][0x348] ;  /* 0x00006900ff1677ac */ /* 0x000ea20008000a00 */
[----:B------:R-:W-:Y:S01]  /*15d0*/  UMOV UR6, URZ ;  /* 0x000000ff00067c82 */ /* 0x000fe20008000000 */
[----:B-1----:R-:W-:-:S04]  /*15e0*/  UIADD3 UR5, UPT, UPT, UR13, 0x3f, URZ ;  /* 0x0000003f0d057890 */ /* 0x002fc8000fffe0ff */
[----:B------:R-:W-:-:S04]  /*15f0*/  USHF.R.S32.HI UR4, URZ, 0x1f, UR5 ;  /* 0x0000001fff047899 */ /* 0x000fc80008011405 */
[----:B------:R-:W-:-:S04]  /*1600*/  ULEA.HI UR4, UR4, UR5, URZ, 0x6 ;  /* 0x0000000504047291 */ /* 0x000fc8000f8f30ff */
[----:B------:R-:W-:Y:S02]  /*1610*/  USHF.R.S32.HI UR15, URZ, 0x6, UR4 ;  /* 0x00000006ff0f7899 */ /* 0x000fe40008011404 */
[----:B------:R-:W-:Y:S02]  /*1620*/  UIADD3 UR4, UPT, UPT, UR13, -0x1, URZ ;  /* 0xffffffff0d047890 */ /* 0x000fe4000fffe0ff */
[----:B------:R-:W-:Y:S02]  /*1630*/  UISETP.LT.U32.AND UP0, UPT, UR15, 0x11, UPT ;  /* 0x000000110f00788c */ /* 0x000fe4000bf01070 */
[----:B------:R-:W-:Y:S02]  /*1640*/  UISETP.GE.U32.AND UP1, UPT, UR4, -0x7f, UPT ;  /* 0xffffff810400788c */ /* 0x000fe4000bf26070 */
[----:B------:R-:W-:Y:S02]  /*1650*/  USEL UR14, UR15, 0x11, UP0 ;  /* 0x000000110f0e7887 */ /* 0x000fe40008000000 */
[----:B------:R-:W-:-:S02]  /*1660*/  UIADD3 UR13, UPT, UPT, UR13, 0x7e, URZ ;  /* 0x0000007e0d0d7890 */ /* 0x000fc4000fffe0ff */
[----:B------:R-:W-:Y:S02]  /*1670*/  UIADD3 UR5, UPT, UPT, UR14, -0x1, URZ ;  /* 0xffffffff0e057890 */ /* 0x000fe4000fffe0ff */
[----:B------:R-:W-:-:S03]  /*1680*/  UIADD3 UR7, UPT, UPT, UR15, -UR14, URZ ;  /* 0x8000000e0f077290 */ /* 0x000fc6000fffe0ff */
[----:B------:R-:W-:-:S04]  /*1690*/  @UP1 UIADD3 UR5, UPT, UPT, UR14, URZ, URZ ;  /* 0x000000ff0e051290 */ /* 0x000fc8000fffe0ff */
[----:B--2---:R-:W-:-:S12]  /*16a0*/  UIADD3 UR5, UPT, UPT, UR5, 0x1, URZ ;  /* 0x0000000105057890 */ /* 0x004fd8000fffe0ff */
.L_x_36:
[----:B------:R-:W-:Y:S01]  /*16b0*/  UISETP.NE.AND UP0, UPT, UR37, URZ, UPT ;  /* 0x000000ff2500728c */ /* 0x000fe2000bf05270 */
[----:B------:R-:W1:Y:S08]  /*16c0*/  S2UR UR37, SR_CgaCtaId ;  /* 0x00000000002579c3 */ /* 0x000e700000008800 */
[----:B------:R-:W-:Y:S05]  /*16d0*/  BRA.U UP0, `(.L_x_19) ;  /* 0x0000000100347547 */ /* 0x000fea000b800000 */
[----:B------:R-:W2:Y:S01]  /*16e0*/  S2R R2, SR_CgaCtaId ;  /* 0x0000000000027919 */ /* 0x000ea20000008800 */
[----:B------:R-:W-:-:S04]  /*16f0*/  MOV R3, 0x400 ;  /* 0x0000040000037802 */ /* 0x000fc80000000f00 */
[----:B--2---:R-:W-:Y:S02]  /*1700*/  LEA R3, R2, R3, 0x18 ;  /* 0x0000000302037211 */ /* 0x004fe400078ec0ff */
[----:B------:R-:W-:-:S03]  /*1710*/  SHF.L.U32 R2, R10, 0x1f, RZ ;  /* 0x0000001f0a027819 */ /* 0x000fc600000006ff */
[----:B------:R-:W-:-:S04]  /*1720*/  IMAD R3, R12, 0x8, R3 ;  /* 0x000000080c037824 */ /* 0x000fc800078e0203 */
[----:B------:R-:W2:Y:S02]  /*1730*/  SYNCS.PHASECHK.TRANS64.TRYWAIT P0, [R3+URZ+0x1a0], R2 ;  /* 0x0001a002030075a7 */ /* 0x000ea400080011ff */
[----:B--2---:R-:W-:Y:S05]  /*1740*/  @!P0 BRA `(.L_x_20) ;  /* 0x0000005800888947 */ /* 0x004fea0003800000 */
.L_x_109:
[----:B------:R-:W-:Y:S01]  /*1750*/  VIADD R12, R12, 0x1 ;  /* 0x000000010c0c7836 */ /* 0x000fe20000000000 */
[----:B------:R2:W-:Y:S04]  /*1760*/  SYNCS.ARRIVE.TRANS64.A1T0 RZ, [R3+URZ+0x190], RZ ;  /* 0x000190ff03ff79a7 */ /* 0x0005e800081000ff */
[----:B------:R-:W-:-:S04]  /*1770*/  ISETP.NE.AND P0, PT, R12, 0x2, PT ;  /* 0x000000020c00780c */ /* 0x000fc80003f05270 */
[----:B------:R-:W-:Y:S02]  /*1780*/  SEL R12, R12, RZ, P0 ;  /* 0x000000ff0c0c7207 */ /* 0x000fe40000000000 */
[----:B--2---:R-:W-:-:S04]  /*1790*/  SEL R3, RZ, 0x1, P0 ;  /* 0x00000001ff037807 */ /* 0x004fc80000000000 */
[----:B------:R-:W-:-:S07]  /*17a0*/  LOP3.LUT R10, R10, R3, RZ, 0x3c, !PT ;  /* 0x000000030a0a7212 */ /* 0x000fce00078e3cff */
.L_x_19:
[----:B------:R-:W-:Y:S01]  /*17b0*/  UMOV UR4, 0x400 ;  /* 0x0000040000047882 */ /* 0x000fe20000000000 */
[----:B------:R-:W-:Y:S01]  /*17c0*/  SHF.L.U32 R2, R15, 0x1f, RZ ;  /* 0x0000001f0f027819 */ /* 0x000fe200000006ff */
[----:B-1----:R-:W-:Y:S01]  /*17d0*/  ULEA UR4, UR37, UR4, 0x18 ;  /* 0x0000000425047291 */ /* 0x002fe2000f8ec0ff */
[----:B------:R-:W-:Y:S01]  /*17e0*/  R2UR UR34, R165 ;  /* 0x00000000a52272ca */ /* 0x000fe200000e0000 */
[----:B------:R-:W-:Y:S01]  /*17f0*/  UISETP.GE.U32.AND UP0, UPT, UR13, 0x7f, UPT ;  /* 0x0000007f0d00788c */ /* 0x000fe2000bf06070 */
[----:B------:R-:W-:Y:S01]  /*1800*/  R2UR UR11, R155 ;  /* 0x000000009b0b72ca */ /* 0x000fe200000e0000 */
[----:B------:R-:W-:Y:S01]  /*1810*/  ULEA UR8, UR6, UR4, 0x3 ;  /* 0x0000000406087291 */ /* 0x000fe2000f8e18ff */
[----:B------:R-:W-:-:S08]  /*1820*/  UMOV UR24, URZ ;  /* 0x000000ff00187c82 */ /* 0x000fd00008000000 */
[----:B------:R1:W2:Y:S01]  /*1830*/  SYNCS.PHASECHK.TRANS64.TRYWAIT P0, [UR8+0x88], R2 ;  /* 0x00008802ff0075a7 */ /* 0x0002a20008001108 */
[----:B------:R-:W-:Y:S02]  /*1840*/  USHF.L.U32 UR34, UR34, 0x7, URZ ;  /* 0x0000000722227899 */ /* 0x000fe400080006ff */
[----:B------:R-:W-:Y:S01]  /*1850*/  USHF.L.U32 UR11, UR11, 0x6, URZ ;  /* 0x000000060b0b7899 */ /* 0x000fe200080006ff */
[----:B------:R-:W-:Y:S11]  /*1860*/  BRA.U !UP0, `(.L_x_21) ;  /* 0x0000000108a87547 */ /* 0x000ff6000b800000 */
[----:B------:R-:W-:Y:S01]  /*1870*/  UMOV UR16, URZ ;  /* 0x000000ff00107c82 */ /* 0x000fe20008000000 */
[----:B------:R-:W-:-:S05]  /*1880*/  UMOV UR17, UR6 ;  /* 0x0000000600117c82 */ /* 0x000fca0008000000 */
.L_x_26:
[----:B-1----:R-:W-:Y:S01]  /*1890*/  ULEA UR33, UR17, UR4, 0x3 ;  /* 0x0000000411217291 */ /* 0x002fe2000f8e18ff */
[----:B--2---:R-:W-:Y:S01]  /*18a0*/  @!P5 MOV R3, 0x3000 ;  /* 0x000030000003d802 */ /* 0x004fe20000000f00 */
[----:B--2---:R-:W-:Y:S10]  /*18b0*/  @P0 BRA `(.L_x_22) ;  /* 0x00000000000c0947 */ /* 0x004ff40003800000 */
[----:B------:R-:W-:-:S04]  /*18c0*/  SHF.L.U32 R5, R15, 0x1f, RZ ;  /* 0x0000001f0f057819 */ /* 0x000fc800000006ff */
[----:B------:R-:W2:Y:S02]  /*18d0*/  SYNCS.PHASECHK.TRANS64.TRYWAIT P0, [UR33+0x88], R5 ;  /* 0x00008805ff0075a7 */ /* 0x000ea40008001121 */
[----:B--2---:R-:W-:Y:S05]  /*18e0*/  @!P0 BRA `(.L_x_23) ;  /* 0x0000005800348947 */ /* 0x004fea0003800000 */
.L_x_22:
[----:B------:R2:W-:Y:S01]  /*18f0*/  @!P5 SYNCS.ARRIVE.TRANS64 RZ, [UR33], R3 ;  /* 0x00000003ffffd9a7 */ /* 0x0005e20008000021 */
[----:B------:R-:W-:Y:S04]  /*1900*/  BSSY.RECONVERGENT B0, `(.L_x_24) ;  /* 0x0000003000007945 */ /* 0x000fe80003800200 */
[----:B------:R-:W-:Y:S05]  /*1910*/  @P4 BRA `(.L_x_25) ;  /* 0x0000000000044947 */ /* 0x000fea0003800000 */
[----:B------:R-:W-:Y:S05]  /*1920*/  BPT.TRAP 0x1 ;  /* 0x000000040000795c */ /* 0x000fea0000300000 */
.L_x_25:
[----:B------:R-:W-:Y:S05]  /*1930*/  BSYNC.RECONVERGENT B0 ;  /* 0x0000000000007941 */ /* 0x000fea0003800200 */
.L_x_24:
[----:B------:R-:W-:Y:S02]  /*1940*/  UIADD3 UR6, UPT, UPT, UR17, 0x1, URZ ;  /* 0x0000000111067890 */ /* 0x000fe4000fffe0ff */
[----:B------:R-:W-:Y:S02]  /*1950*/  ULEA UR32, UR17, UR4, 0xd ;  /* 0x0000000411207291 */ /* 0x000fe4000f8e68ff */
[----:B------:R-:W-:Y:S02]  /*1960*/  UISETP.NE.AND UP0, UPT, UR6, 0x11, UPT ;  /* 0x000000110600788c */ /* 0x000fe4000bf05270 */
[----:B------:R-:W-:Y:S02]  /*1970*/  UIADD3 UR26, UP1, UPT, UR22, 0x80, URZ ;  /* 0x00000080161a7890 */ /* 0x000fe4000ff3e0ff */
[----:B------:R-:W-:Y:S02]  /*1980*/  USEL UR9, URZ, 0x1, UP0 ;  /* 0x00000001ff097887 */ /* 0x000fe40008000000 */
[----:B------:R-:W-:-:S02]  /*1990*/  USEL UR6, UR6, URZ, UP0 ;  /* 0x000000ff06067287 */ /* 0x000fc40008000000 */
[----:B------:R-:W-:Y:S02]  /*19a0*/  UIADD3 UR20, UP0, UPT, UR22, 0x180, URZ ;  /* 0x0000018016147890 */ /* 0x000fe4000ff1e0ff */
[----:B------:R-:W-:Y:S01]  /*19b0*/  ULEA UR8, UR6, UR4, 0x3 ;  /* 0x0000000406087291 */ /* 0x000fe2000f8e18ff */
[----:B------:R-:W-:Y:S01]  /*19c0*/  LOP3.LUT R15, R15, UR9, RZ, 0x3c, !PT ;  /* 0x000000090f0f7c12 */ /* 0x000fe2000f8e3cff */
[----:B------:R-:W-:Y:S02]  /*19d0*/  USHF.L.U32 UR35, UR16, 0x6, URZ ;  /* 0x0000000610237899 */ /* 0x000fe400080006ff */
[----:B------:R-:W-:Y:S01]  /*19e0*/  UIADD3.X UR27, UPT, UPT, URZ, UR23, URZ, UP1, !UPT ;  /* 0x00000017ff1b7290 */ /* 0x000fe20008ffe4ff */
[----:B-1----:R-:W-:Y:S01]  /*19f0*/  SHF.L.U32 R2, R15, 0x1f, RZ ;  /* 0x0000001f0f027819 */ /* 0x002fe200000006ff */
[----:B------:R-:W-:Y:S02]  /*1a00*/  UIADD3 UR32, UPT, UPT, UR32, 0x4400, URZ ;  /* 0x0000440020207890 */ /* 0x000fe4000fffe0ff */
[----:B------:R-:W-:Y:S01]  /*1a10*/  UIADD3.X UR21, UPT, UPT, URZ, UR23, URZ, UP0, !UPT ;  /* 0x00000017ff157290 */ /* 0x000fe200087fe4ff */
[----:B------:R1:W1:Y:S01]  /*1a20*/  SYNCS.PHASECHK.TRANS64.TRYWAIT P0, [UR8+0x88], R2 ;  /* 0x00008802ff0075a7 */ /* 0x0002620008001108 */
[----:B------:R-:W-:Y:S01]  /*1a30*/  ULEA UR8, UR17, UR4, 0xc ;  /* 0x0000000411087291 */ /* 0x000fe2000f8e60ff */
[----:B------:R-:W-:Y:S01]  /*1a40*/  UMOV UR18, 0x0 ;  /* 0x0000000000127882 */ /* 0x000fe20000000000 */
[----:B------:R-:W-:-:S02]  /*1a50*/  UMOV UR19, 0x10000000 ;  /* 0x1000000000137882 */ /* 0x000fc40000000000 */
[----:B------:R-:W-:Y:S01]  /*1a60*/  UIADD3 UR8, UPT, UPT, UR8, 0x26400, URZ ;  /* 0x0002640008087890 */ /* 0x000fe2000fffe0ff */
[----:B------:R1:W-:Y:S01]  /*1a70*/  UTMALDG.3D [UR32], [UR26], desc[UR18] ;  /* 0x000012201a0075b4 */ /* 0x0003e20008011000 */
[----:B------:R-:W-:Y:S01]  /*1a80*/  UMOV UR12, UR36 ;  /* 0x00000024000c7c82 */ /* 0x000fe20008000000 */
[----:B------:R-:W-:Y:S01]  /*1a90*/  UMOV UR9, UR33 ;  /* 0x0000002100097c82 */ /* 0x000fe20008000000 */
[----:B------:R-:W-:Y:S01]  /*1aa0*/  UMOV UR10, UR35 ;  /* 0x00000023000a7c82 */ /* 0x000fe20008000000 */
[----:B------:R-:W-:Y:S01]  /*1ab0*/  UIADD3 UR16, UPT, UPT, UR16, 0x1, URZ ;  /* 0x0000000110107890 */ /* 0x000fe2000fffe0ff */
[----:B------:R-:W-:Y:S01]  /*1ac0*/  UMOV UR24, UR5 ;  /* 0x0000000500187c82 */ /* 0x000fe20008000000 */
[----:B------:R-:W-:Y:S02]  /*1ad0*/  UMOV UR17, UR6 ;  /* 0x0000000600117c82 */ /* 0x000fe40008000000 */
[----:B------:R1:W-:Y:S01]  /*1ae0*/  UTMALDG.3D [UR8], [UR20], desc[UR18] ;  /* 0x00001208140075b4 */ /* 0x0003e20008011000 */
[----:B------:R-:W-:-:S09]  /*1af0*/  UISETP.NE.AND UP0, UPT, UR16, UR5, UPT ;  /* 0x000000051000728c */ /* 0x000fd2000bf05270 */
[----:B------:R-:W-:Y:S05]  /*1b00*/  BRA.U UP0, `(.L_x_26) ;  /* 0xfffffffd00607547 */ /* 0x000fea000b83ffff */
.L_x_21:
[----:B-1----:R-:W-:Y:S01]  /*1b10*/  ULEA UR8, UR6, UR4, 0x3 ;  /* 0x0000000406087291 */ /* 0x002fe2000f8e18ff */
[----:B------:R-:W-:Y:S01]  /*1b20*/  SHF.L.U32 R2, R15, 0x1f, RZ ;  /* 0x0000001f0f027819 */ /* 0x000fe200000006ff */
[----:B------:R-:W-:Y:S01]  /*1b30*/  @!P1 SYNCS.ARRIVE.TRANS64.A1T0 RZ, [UR4+0x128], RZ ;  /* 0x000128ffffff99a7 */ /* 0x000fe20008100004 */
[----:B------:R-:W-:-:S06]  /*1b40*/  UISETP.GT.AND UP0, UPT, UR15, UR14, UPT ;  /* 0x0000000e0f00728c */ /* 0x000fcc000bf04270 */
[----:B--2---:R1:W2:Y:S03]  /*1b50*/  SYNCS.PHASECHK.TRANS64.TRYWAIT P0, [UR8+0x88], R2 ;  /* 0x00008802ff0075a7 */ /* 0x0042a60008001108 */
[----:B------:R-:W-:Y:S05]  /*1b60*/  BRA.U !UP0, `(.L_x_27) ;  /* 0x0000000108ac7547 */ /* 0x000fea000b800000 */
[----:B------:R-:W-:Y:S01]  /*1b70*/  UIADD3 UR21, UPT, UPT, UR7, UR24, URZ ;  /* 0x0000001807157290 */ /* 0x000fe2000fffe0ff */
[----:B------:R-:W-:-:S11]  /*1b80*/  UMOV UR25, UR6 ;  /* 0x0000000600197c82 */ /* 0x000fd60008000000 */
.L_x_32:
[----:B-1----:R-:W-:Y:S01]  /*1b90*/  ULEA UR17, UR25, UR4, 0x3 ;  /* 0x0000000419117291 */ /* 0x002fe2000f8e18ff */
[----:B--2---:R-:W-:Y:S01]  /*1ba0*/  @!P5 MOV R3, 0x3000 ;  /* 0x000030000003d802 */ /* 0x004fe20000000f00 */
[----:B--2---:R-:W-:Y:S10]  /*1bb0*/  @P0 BRA `(.L_x_28) ;  /* 0x00000000000c0947 */ /* 0x004ff40003800000 */
[----:B------:R-:W-:-:S04]  /*1bc0*/  SHF.L.U32 R5, R15, 0x1f, RZ ;  /* 0x0000001f0f057819 */ /* 0x000fc800000006ff */
[----:B------:R-:W2:Y:S02]  /*1bd0*/  SYNCS.PHASECHK.TRANS64.TRYWAIT P0, [UR17+0x88], R5 ;  /* 0x00008805ff0075a7 */ /* 0x000ea40008001111 */
[----:B--2---:R-:W-:Y:S05]  /*1be0*/  @!P0 BRA `(.L_x_29) ;  /* 0x00000054008c8947 */ /* 0x004fea0003800000 */
.L_x_28:
[----:B------:R2:W-:Y:S01]  /*1bf0*/  @!P5 SYNCS.ARRIVE.TRANS64 RZ, [UR17], R3 ;  /* 0x00000003ffffd9a7 */ /* 0x0005e20008000011 */
[----:B------:R-:W-:Y:S04]  /*1c00*/  BSSY.RECONVERGENT B0, `(.L_x_30) ;  /* 0x0000003000007945 */ /* 0x000fe80003800200 */
[----:B------:R-:W-:Y:S05]  /*1c10*/  @P4 BRA `(.L_x_31) ;  /* 0x0000000000044947 */ /* 0x000fea0003800000 */
[----:B------:R-:W-:Y:S05]  /*1c20*/  BPT.TRAP 0x1 ;  /* 0x000000040000795c */ /* 0x000fea0000300000 */
.L_x_31:
[----:B------:R-:W-:Y:S05]  /*1c30*/  BSYNC.RECONVERGENT B0 ;  /* 0x0000000000007941 */ /* 0x000fea0003800200 */
.L_x_30:
        /* <DEDUP_REMOVED lines=10> */
[----:B------:R-:W-:Y:S01]  /*1ce0*/  UIADD3 UR16, UPT, UPT, UR16, 0x4400, URZ ;  /* 0x0000440010107890 */ /* 0x000fe2000fffe0ff */
[----:B-1----:R-:W-:Y:S01]  /*1cf0*/  SHF.L.U32 R2, R15, 0x1f, RZ ;  /* 0x0000001f0f027819 */ /* 0x002fe200000006ff */
[----:B------:R-:W-:Y:S02]  /*1d00*/  UIADD3.X UR31, UPT, UPT, URZ, UR23, URZ, UP1, !UPT ;  /* 0x00000017ff1f7290 */ /* 0x000fe40008ffe4ff */
[----:B------:R-:W-:Y:S01]  /*1d10*/  UIADD3.X UR29, UPT, UPT, URZ, UR23, URZ, UP0, !UPT ;  /* 0x00000017ff1d7290 */ /* 0x000fe200087fe4ff */
[----:B------:R1:W1:Y:S01]  /*1d20*/  SYNCS.PHASECHK.TRANS64.TRYWAIT P0, [UR8+0x88], R2 ;  /* 0x00008802ff0075a7 */ /* 0x0002620008001108 */
[----:B------:R-:W-:Y:S01]  /*1d30*/  ULEA UR8, UR25, UR4, 0xc ;  /* 0x0000000419087291 */ /* 0x000fe2000f8e60ff */
[----:B------:R-:W-:Y:S01]  /*1d40*/  UMOV UR26, 0x0 ;  /* 0x00000000001a7882 */ /* 0x000fe20000000000 */
[----:B------:R-:W-:-:S02]  /*1d50*/  UMOV UR27, 0x10000000 ;  /* 0x10000000001b7882 */ /* 0x000fc40000000000 */
[----:B------:R-:W-:Y:S01]  /*1d60*/  UIADD3 UR8, UPT, UPT, UR8, 0x26400, URZ ;  /* 0x0002640008087890 */ /* 0x000fe2000fffe0ff */
[----:B------:R-:W-:Y:S01]  /*1d70*/  UMOV UR18, UR34 ;  /* 0x0000002200127c82 */ /* 0x000fe20008000000 */
[----:B------:R-:W-:Y:S01]  /*1d80*/  UMOV UR20, UR36 ;  /* 0x0000002400147c82 */ /* 0x000fe20008000000 */
[----:B------:R-:W-:Y:S01]  /*1d90*/  UMOV UR12, UR36 ;  /* 0x00000024000c7c82 */ /* 0x000fe20008000000 */
[----:B------:R-:W-:Y:S01]  /*1da0*/  UMOV UR9, UR17 ;  /* 0x0000001100097c82 */ /* 0x000fe20008000000 */
[----:B------:R-:W-:Y:S01]  /*1db0*/  UMOV UR10, UR19 ;  /* 0x00000013000a7c82 */ /* 0x000fe20008000000 */
[----:B------:R1:W-:Y:S01]  /*1dc0*/  UTMALDG.3D [UR16], [UR30], desc[UR26] ;  /* 0x00001a101e0075b4 */ /* 0x0003e20008011000 */
[----:B------:R-:W-:Y:S01]  /*1dd0*/  UIADD3 UR24, UPT, UPT, UR24, 0x1, URZ ;  /* 0x0000000118187890 */ /* 0x000fe2000fffe0ff */
[----:B------:R-:W-:-:S03]  /*1de0*/  UMOV UR25, UR6 ;  /* 0x0000000600197c82 */ /* 0x000fc60008000000 */
[----:B------:R-:W-:Y:S01]  /*1df0*/  UISETP.NE.AND UP0, UPT, UR24, UR21, UPT ;  /* 0x000000151800728c */ /* 0x000fe2000bf05270 */
[----:B------:R1:W-:Y:S08]  /*1e00*/  UTMALDG.3D [UR8], [UR28], desc[UR26] ;  /* 0x00001a081c0075b4 */ /* 0x0003f00008011000 */
[----:B------:R-:W-:Y:S05]  /*1e10*/  BRA.U UP0, `(.L_x_32) ;  /* 0xfffffffd005c7547 */ /* 0x000fea000b83ffff */
.L_x_27:
[C---:B-1----:R-:W-:Y:S01]  /*1e20*/  LEA R2, R14.reuse, UR4, 0x3 ;  /* 0x000000040e027c11 */ /* 0x042fe2000f8e18ff */
[----:B------:R-:W-:Y:S01]  /*1e30*/  NOP ;  /* 0x0000000000007918 */ /* 0x000fe20000000000 */
[----:B--2---:R-:W-:Y:S02]  /*1e40*/  SHF.L.U32 R3, R13, 0x1f, RZ ;  /* 0x0000001f0d037819 */ /* 0x004fe400000006ff */
[----:B------:R-:W-:Y:S02]  /*1e50*/  LEA R4, R14, UR4, 0x4 ;  /* 0x000000040e047c11 */ /* 0x000fe4000f8e20ff */
[----:B------:R-:W1:Y:S02]  /*1e60*/  SYNCS.PHASECHK.TRANS64.TRYWAIT P0, [R2+URZ+0x130], R3 ;  /* 0x00013003020075a7 */ /* 0x000e6400080011ff */
[----:B-1----:R-:W-:Y:S05]  /*1e70*/  @!P0 BRA `(.L_x_33) ;  /* 0x0000005400008947 */ /* 0x002fea0003800000 */
.L_x_112:
[----:B------:R-:W2:Y:S01]  /*1e80*/  LDS.128 R4, [R4+0x1c0] ;  /* 0x0001c00004047984 */ /* 0x000ea20000000c00 */
[----:B---3--:R-:W-:Y:S01]  /*1e90*/  ISETP.GE.AND P0, PT, R72, 0x1, PT ;  /* 0x000000014800780c */ /* 0x008fe20003f06270 */
[----:B-1----:R-:W-:Y:S01]  /*1ea0*/  VIADD R2, R2, 0x140 ;  /* 0x0000014002027836 */ /* 0x002fe20000000000 */
[----:B------:R-:W-:Y:S01]  /*1eb0*/  @!PT LDS RZ, [RZ] ;  /* 0x00000000fffff984 */ /* 0x000fe20000000800 */
[----:B------:R-:W-:Y:S01]  /*1ec0*/  @!PT LDS RZ, [RZ] ;  /* 0x00000000fffff984 */ /* 0x000fe20000000800 */
[----:B------:R-:W-:Y:S01]  /*1ed0*/  @!PT LDS RZ, [RZ] ;  /* 0x00000000fffff984 */ /* 0x000fe20000000800 */
[----:B------:R-:W-:Y:S01]  /*1ee0*/  @!PT LDS RZ, [RZ] ;  /* 0x00000000fffff984 */ /* 0x000fe20000000800 */
[----:B------:R1:W-:Y:S06]  /*1ef0*/  MEMBAR.ALL.CTA ;  /* 0x0000000000007992 */ /* 0x0003ec0000008000 */
[----:B-1----:R-:W1:Y:S01]  /*1f00*/  FENCE.VIEW.ASYNC.S ;  /* 0x00000000000073c6 */ /* 0x002e620000000000 */
[----:B------:R-:W-:-:S04]  /*1f10*/  PRMT R2, RZ, 0x654, R2 ;  /* 0x00000654ff027816 */ /* 0x000fc80000000002 */
[----:B-1----:R1:W-:Y:S01]  /*1f20*/  SYNCS.ARRIVE.TRANS64.RED.A1T0 RZ, [R2+URZ], RZ ;  /* 0x000000ff02ff79a7 */ /* 0x0023e200081004ff */
[----:B--2---:R-:W-:-:S13]  /*1f30*/  LOP3.LUT P2, RZ, R6, 0x1, RZ, 0xc0, !PT ;  /* 0x0000000106ff7812 */ /* 0x004fda000784c0ff */
[----:B------:R-:W-:Y:S01]  /*1f40*/  @P2 SHF.R.U32.HI R3, RZ, 0x10, R5 ;  /* 0x00000010ff032819 */ /* 0x000fe20000011605 */
[----:B------:R-:W-:Y:S01]  /*1f50*/  VOTEU.ANY UP0, P2 ;  /* 0x0000000000ff7886 */ /* 0x000fe20001000100 */
[----:B------:R-:W-:Y:S02]  /*1f60*/  @P2 MOV R11, R4 ;  /* 0x00000004000b2202 */ /* 0x000fe40000000f00 */
[----:B------:R-:W-:Y:S02]  /*1f70*/  @P2 R2UR.BROADCAST UR8, R3 ;  /* 0x00000000030822ca */ /* 0x000fe400008e0000 */
[----:B------:R-:W-:-:S11]  /*1f80*/  @P2 LOP3.LUT R8, R5, 0xffff, RZ, 0xc0, !PT ;  /* 0x0000ffff05082812 */ /* 0x000fd600078ec0ff */
[----:B------:R-:W-:Y:S01]  /*1f90*/  @UP0 UMOV UR36, UR8 ;  /* 0x0000000800240c82 */ /* 0x000fe20008000000 */
[----:B-1----:R-:W-:Y:S05]  /*1fa0*/  @!P0 BRA `(.L_x_34) ;  /* 0x0000000000b88947 */ /* 0x002fea0003800000 */
[----:B------:R-:W4:Y:S01]  /*1fb0*/  LDC.64 R4, c[0x0][0xb18] ;  /* 0x0002c600ff047b82 */ /* 0x000f220000000a00 */
[----:B------:R-:W-:-:S07]  /*1fc0*/  ISETP.NE.AND P3, PT, R72, 0x1, PT ;  /* 0x000000014800780c */ /* 0x000fce0003f65270 */
[----:B------:R-:W1:Y:S08]  /*1fd0*/  LDC.64 R6, c[0x0][0xb10] ;  /* 0x0002c400ff067b82 */ /* 0x000e700000000a00 */
[----:B------:R-:W2:Y:S08]  /*1fe0*/  LDC R16, c[0x0][0xb20] ;  /* 0x0002c800ff107b82 */ /* 0x000eb00000000800 */
[----:B------:R-:W3:Y:S01]  /*1ff0*/  LDC R18, c[0x0][0xb0c] ;  /* 0x0002c300ff127b82 */ /* 0x000ee20000000800 */
[----:B----4-:R-:W-:Y:S01]  /*2000*/  IMAD.HI.U32 R17, R0, R5, RZ ;  /* 0x0000000500117227 */ /* 0x010fe200078e00ff */
[----:B------:R-:W-:-:S03]  /*2010*/  ISETP.NE.AND P0, PT, R4, 0x1, PT ;  /* 0x000000010400780c */ /* 0x000fc60003f05270 */
[----:B------:R-:W-:-:S03]  /*2020*/  IMAD.HI.U32 R5, R8, R5, RZ ;  /* 0x0000000508057227 */ /* 0x000fc600078e00ff */
[----:B------:R-:W4:Y:S01]  /*2030*/  LDC.64 R2, c[0x0][0xb28] ;  /* 0x0002ca00ff027b82 */ /* 0x000f220000000a00 */
[----:B-1----:R-:W-:-:S04]  /*2040*/  IMAD.HI.U32 R20, R9, R6, RZ ;  /* 0x0000000609147227 */ /* 0x002fc800078e00ff */
[----:B------:R-:W-:Y:S01]  /*2050*/  IMAD.HI.U32 R22, R11, R6, RZ ;  /* 0x000000060b167227 */ /* 0x000fe200078e00ff */
[----:B------:R-:W-:Y:S02]  /*2060*/  SHF.R.U32.HI R20, RZ, R7, R20 ;  /* 0x00000007ff147219 */ /* 0x000fe40000011614 */
[-C--:B--2---:R-:W-:Y:S02]  /*2070*/  SHF.R.U32.HI R17, RZ, R16.reuse, R17 ;  /* 0x00000010ff117219 */ /* 0x084fe40000011611 */
[----:B------:R-:W-:Y:S02]  /*2080*/  SHF.R.U32.HI R5, RZ, R16, R5 ;  /* 0x00000010ff057219 */ /* 0x000fe40000011605 */
[----:B------:R-:W-:Y:S02]  /*2090*/  SEL R17, R0, R17, !P0 ;  /* 0x0000001100117207 */ /* 0x000fe40004000000 */
[----:B------:R-:W-:Y:S02]  /*20a0*/  SHF.R.U32.HI R22, RZ, R7, R22 ;  /* 0x00000007ff167219 */ /* 0x000fe40000011616 */
[----:B---3--:R-:W-:-:S02]  /*20b0*/  ISETP.NE.AND P1, PT, R18, 0x1, PT ;  /* 0x000000011200780c */ /* 0x008fc40003f25270 */
[----:B------:R-:W-:Y:S02]  /*20c0*/  SEL R5, R8, R5, !P0 ;  /* 0x0000000508057207 */ /* 0x000fe40004000000 */
[----:B------:R-:W-:Y:S02]  /*20d0*/  SEL R19, R9, R20, !P1 ;  /* 0x0000001409137207 */ /* 0x000fe40004800000 */
[----:B------:R-:W-:Y:S01]  /*20e0*/  SEL R7, R11, R22, !P1 ;  /* 0x000000160b077207 */ /* 0x000fe20004800000 */
[----:B----4-:R-:W-:-:S04]  /*20f0*/  IMAD.HI.U32 R20, R17, R2, RZ ;  /* 0x0000000211147227 */ /* 0x010fc800078e00ff */
[----:B------:R-:W-:Y:S01]  /*2100*/  IMAD.HI.U32 R6, R19, R2, RZ ;  /* 0x0000000213067227 */ /* 0x000fe200078e00ff */
[----:B------:R-:W-:-:S04]  /*2110*/  @P3 SHF.R.U32.HI R17, RZ, R3, R20 ;  /* 0x00000003ff113219 */ /* 0x000fc80000011614 */
[----:B------:R-:W-:Y:S01]  /*2120*/  @P3 SHF.R.U32.HI R19, RZ, R3, R6 ;  /* 0x00000003ff133219 */ /* 0x000fe20000011606 */
[----:B------:R-:W-:-:S04]  /*2130*/  IMAD R17, R72, R17, RZ ;  /* 0x0000001148117224 */ /* 0x000fc800078e02ff */
[----:B------:R-:W-:Y:S01]  /*2140*/  IMAD R6, R72, R19, RZ ;  /* 0x0000001348067224 */ /* 0x000fe200078e02ff */
[C---:B------:R-:W-:Y:S02]  /*2150*/  ISETP.GE.AND P0, PT, R5.reuse, R17, PT ;  /* 0x000000110500720c */ /* 0x040fe40003f06270 */
[----:B------:R-:W-:Y:S02]  /*2160*/  IADD3 R17, PT, PT, -R5, RZ, RZ ;  /* 0x000000ff05117210 */ /* 0x000fe40007ffe1ff */
[----:B------:R-:W-:Y:S01]  /*2170*/  ISETP.GE.OR P0, PT, R7, R6, P0 ;  /* 0x000000060700720c */ /* 0x000fe20000706670 */
[----:B------:R-:W-:-:S04]  /*2180*/  IMAD.HI.U32 R6, R5, R2, RZ ;  /* 0x0000000205067227 */ /* 0x000fc800078e00ff */
[----:B------:R-:W-:Y:S01]  /*2190*/  IMAD R8, R4, R17, R8 ;  /* 0x0000001104087224 */ /* 0x000fe200078e0208 */
[----:B------:R-:W-:-:S04]  /*21a0*/  SHF.R.U32.HI R6, RZ, R3, R6 ;  /* 0x00000003ff067219 */ /* 0x000fc80000011606 */
[----:B------:R-:W-:-:S03]  /*21b0*/  SEL R6, R5, R6, !P3 ;  /* 0x0000000605067207 */ /* 0x000fc60005800000 */
[----:B------:R-:W-:-:S04]  /*21c0*/  @!P0 IMAD.HI.U32 R16, R7, R2, RZ ;  /* 0x0000000207108227 */ /* 0x000fc800078e00ff */
[----:B------:R-:W-:Y:S01]  /*21d0*/  IMAD.MOV R2, RZ, RZ, -R6 ;  /* 0x000000ffff027224 */ /* 0x000fe200078e0a06 */
[----:B------:R-:W-:-:S03]  /*21e0*/  @!P0 SHF.R.U32.HI R16, RZ, R3, R16 ;  /* 0x00000003ff108219 */ /* 0x000fc60000011610 */
[----:B------:R-:W-:Y:S01]  /*21f0*/  IMAD R2, R72, R2, R5 ;  /* 0x0000000248027224 */ /* 0x000fe200078e0205 */
[----:B------:R-:W-:-:S05]  /*2200*/  @!P0 SEL R3, R7, R16, !P3 ;  /* 0x0000001007038207 */ /* 0x000fca0005800000 */
[--C-:B------:R-:W-:Y:S02]  /*2210*/  @!P0 IMAD.IADD R6, R6, 0x1, -R3.reuse ;  /* 0x0000000106068824 */ /* 0x100fe400078e0a03 */
[----:B------:R-:W-:Y:S01]  /*2220*/  @!P0 IMAD R3, R2, R19, R3 ;  /* 0x0000001302038224 */ /* 0x000fe200078e0203 */
[----:B------:R-:W-:Y:S01]  /*2230*/  IADD3 R2, PT, PT, -R7, RZ, RZ ;  /* 0x000000ff07027210 */ /* 0x000fe20007ffe1ff */
[----:B------:R-:W-:Y:S02]  /*2240*/  @!P0 IMAD R5, R72, R6, R7 ;  /* 0x0000000648058224 */ /* 0x000fe400078e0207 */
[----:B------:R-:W-:Y:S02]  /*2250*/  @!P0 IMAD.MOV.U32 R7, RZ, RZ, R3 ;  /* 0x000000ffff078224 */ /* 0x000fe400078e0003 */
[----:B------:R-:W-:Y:S02]  /*2260*/  IMAD R2, R18, R2, R11 ;  /* 0x0000000212027224 */ /* 0x000fe400078e020b */
[----:B------:R-:W-:-:S02]  /*2270*/  IMAD R8, R5, R4, R8 ;  /* 0x0000000405087224 */ /* 0x000fc400078e0208 */
[----:B------:R-:W-:Y:S02]  /*2280*/  IMAD R11, R7, R18, R2 ;  /* 0x00000012070b7224 */ /* 0x000fe400078e0202 */
.L_x_34:
[----:B------:R-:W1:Y:S02]  /*2290*/  LDCU UR8, c[0x0][0xb30] ;  /* 0x00016600ff0877ac */ /* 0x000e640008000800 */
[----:B-1----:R-:W-:-:S09]  /*22a0*/  UISETP.NE.AND UP0, UPT, UR8, 0x1, UPT ;  /* 0x000000010800788c */ /* 0x002fd2000bf05270 */
[----:B------:R-:W-:Y:S05]  /*22b0*/  BRA.U UP0, `(.L_x_35) ;  /* 0x0000000100407547 */ /* 0x000fea000b800000 */
[----:B------:R-:W1:Y:S08]  /*22c0*/  LDC.64 R4, c[0x0][0xb10] ;  /* 0x0002c400ff047b82 */ /* 0x000e700000000a00 */
[----:B------:R-:W2:Y:S08]  /*22d0*/  LDC.64 R2, c[0x0][0xb18] ;  /* 0x0002c600ff027b82 */ /* 0x000eb00000000a00 */
[----:B------:R-:W3:Y:S08]  /*22e0*/  LDC R6, c[0x0][0xb20] ;  /* 0x0002c800ff067b82 */ /* 0x000ef00000000800 */
[----:B------:R-:W4:Y:S01]  /*22f0*/  LDC R16, c[0x0][0xb0c] ;  /* 0x0002c300ff107b82 */ /* 0x000f220000000800 */
[----:B-1----:R-:W-:-:S05]  /*2300*/  IMAD.HI.U32 R4, R11, R4, RZ ;  /* 0x000000040b047227 */ /* 0x002fca00078e00ff */
[----:B------:R-:W-:Y:S01]  /*2310*/  SHF.R.U32.HI R4, RZ, R5, R4 ;  /* 0x00000005ff047219 */ /* 0x000fe20000011604 */
[----:B--2---:R-:W-:Y:S01]  /*2320*/  IMAD.HI.U32 R3, R8, R3, RZ ;  /* 0x0000000308037227 */ /* 0x004fe200078e00ff */
[----:B------:R-:W-:-:S04]  /*2330*/  ISETP.NE.AND P0, PT, R2, 0x1, PT ;  /* 0x000000010200780c */ /* 0x000fc80003f05270 */
[----:B---3--:R-:W-:-:S04]  /*2340*/  SHF.R.U32.HI R3, RZ, R6, R3 ;  /* 0x00000006ff037219 */ /* 0x008fc80000011603 */
[----:B------:R-:W-:Y:S02]  /*2350*/  SEL R3, R8, R3, !P0 ;  /* 0x0000000308037207 */ /* 0x000fe40004000000 */
[----:B----4-:R-:W-:-:S04]  /*2360*/  ISETP.NE.AND P1, PT, R16, 0x1, PT ;  /* 0x000000011000780c */ /* 0x010fc80003f25270 */
[----:B------:R-:W-:-:S05]  /*2370*/  SEL R4, R11, R4, !P1 ;  /* 0x000000040b047207 */ /* 0x000fca0004800000 */
[----:B------:R-:W-:Y:S02]  /*2380*/  IMAD.IADD R5, R3, 0x1, -R4 ;  /* 0x0000000103057824 */ /* 0x000fe400078e0a04 */
[----:B------:R-:W-:Y:S02]  /*2390*/  IMAD.IADD R3, R4, 0x1, -R3 ;  /* 0x0000000104037824 */ /* 0x000fe400078e0a03 */
[----:B------:R-:W-:Y:S02]  /*23a0*/  IMAD R11, R5, R16, R11 ;  /* 0x00000010050b7224 */ /* 0x000fe400078e020b */
[----:B------:R-:W-:-:S07]  /*23b0*/  IMAD R8, R3, R2, R8 ;  /* 0x0000000203087224 */ /* 0x000fce00078e0208 */
.L_x_35:
[----:B------:R-:W-:Y:S01]  /*23c0*/  VIADD R14, R14, 0x1 ;  /* 0x000000010e0e7836 */ /* 0x000fe20000000000 */
[----:B------:R-:W-:Y:S01]  /*23d0*/  PLOP3.LUT P1, PT, PT, PT, PT, 0x80, 0x8 ;  /* 0x000000000008781c */ /* 0x000fe20003f2f070 */
[----:B------:R-:W-:Y:S02]  /*23e0*/  IMAD.IADD R165, R11, 0x1, R154 ;  /* 0x000000010ba57824 */ /* 0x000fe400078e029a */
[----:B------:R-:W-:Y:S01]  /*23f0*/  IMAD.IADD R155, R8, 0x1, R143 ;  /* 0x00000001089b7824 */ /* 0x000fe200078e028f */
[----:B------:R-:W-:-:S04]  /*2400*/  ISETP.NE.AND P0, PT, R14, 0x2, PT ;  /* 0x000000020e00780c */ /* 0x000fc80003f05270 */
[----:B------:R-:W-:Y:S02]  /*2410*/  SEL R2, RZ, 0x1, P0 ;  /* 0x00000001ff027807 */ /* 0x000fe40000000000 */
[----:B------:R-:W-:Y:S02]  /*2420*/  SEL R14, R14, RZ, P0 ;  /* 0x000000ff0e0e7207 */ /* 0x000fe40000000000 */
[----:B------:R-:W-:Y:S01]  /*2430*/  LOP3.LUT R13, R13, R2, RZ, 0x3c, !PT ;  /* 0x000000020d0d7212 */ /* 0x000fe200078e3cff */
[----:B------:R-:W-:Y:S06]  /*2440*/  @P2 BRA `(.L_x_36) ;  /* 0xfffffff000982947 */ /* 0x000fec000383ffff */
[----:B------:R-:W-:Y:S01]  /*2450*/  UIADD3 UR4, UPT, UPT, UR4, 0x88, URZ ;  /* 0x0000008804047890 */ /* 0x000fe2000fffe0ff */
[----:B------:R-:W-:-:S03]  /*2460*/  SHF.L.U32 R3, R15, 0x1f, RZ ;  /* 0x0000001f0f037819 */ /* 0x000fc600000006ff */
[----:B------:R-:W-:-:S09]  /*2470*/  ULEA UR5, UR6, UR4, 0x3 ;  /* 0x0000000406057291 */ /* 0x000fd2000f8e18ff */
[----:B------:R-:W1:Y:S02]  /*2480*/  SYNCS.PHASECHK.TRANS64.TRYWAIT P0, [UR5], R3 ;  /* 0x00000003ff0075a7 */ /* 0x000e640008001105 */
[----:B-1----:R-:W-:Y:S05]  /*2490*/  @!P0 BRA `(.L_x_37) ;  /* 0x0000004c008c8947 */ /* 0x002fea0003800000 */
.L_x_114:
[----:B------:R-:W-:-:S04]  /*24a0*/  UIADD3 UR6, UPT, UPT, UR6, 0x1, URZ ;  /* 0x0000000106067890 */ /* 0x000fc8000fffe0ff */
[----:B------:R-:W-:-:S04]  /*24b0*/  UISETP.NE.AND UP0, UPT, UR6, 0x11, UPT ;  /* 0x000000110600788c */ /* 0x000fc8000bf05270 */
[----:B------:R-:W-:Y:S02]  /*24c0*/  USEL UR7, URZ, 0x1, UP0 ;  /* 0x00000001ff077887 */ /* 0x000fe40008000000 */
[----:B------:R-:W-:-:S04]  /*24d0*/  USEL UR6, UR6, URZ, UP0 ;  /* 0x000000ff06067287 */ /* 0x000fc80008000000 */
[----:B------:R-:W-:Y:S01]  /*24e0*/  ULEA UR5, UR6, UR4, 0x3 ;  /* 0x0000000406057291 */ /* 0x000fe2000f8e18ff */
[----:B------:R-:W-:-:S04]  /*24f0*/  LOP3.LUT R2, R15, UR7, RZ, 0x3c, !PT ;  /* 0x000000070f027c12 */ /* 0x000fc8000f8e3cff */
[----:B-1----:R-:W-:-:S04]  /*2500*/  SHF.L.U32 R3, R2, 0x1f, RZ ;  /* 0x0000001f02037819 */ /* 0x002fc800000006ff */
[----:B------:R-:W1:Y:S02]  /*2510*/  SYNCS.PHASECHK.TRANS64.TRYWAIT P0, [UR5], R3 ;  /* 0x00000003ff0075a7 */ /* 0x000e640008001105 */
[----:B-1----:R-:W-:Y:S05]  /*2520*/  @!P0 BRA `(.L_x_38) ;  /* 0x0000004c00808947 */ /* 0x002fea0003800000 */
.L_x_116:
        /* <DEDUP_REMOVED lines=9> */
.L_x_118:
        /* <DEDUP_REMOVED lines=9> */
.L_x_120:
        /* <DEDUP_REMOVED lines=9> */
.L_x_122:
        /* <DEDUP_REMOVED lines=9> */
.L_x_124:
        /* <DEDUP_REMOVED lines=9> */
.L_x_126:
        /* <DEDUP_REMOVED lines=9> */
.L_x_128:
        /* <DEDUP_REMOVED lines=9> */
.L_x_130:
        /* <DEDUP_REMOVED lines=9> */
.L_x_132:
        /* <DEDUP_REMOVED lines=9> */
.L_x_134:
        /* <DEDUP_REMOVED lines=9> */
.L_x_136:
        /* <DEDUP_REMOVED lines=9> */
.L_x_138:
        /* <DEDUP_REMOVED lines=9> */
.L_x_140:
        /* <DEDUP_REMOVED lines=9> */
.L_x_142:
        /* <DEDUP_REMOVED lines=9> */
.L_x_144:
[----:B------:R-:W-:-:S04]  /*2d10*/  UIADD3 UR6, UPT, UPT, UR6, 0x1, URZ ;  /* 0x0000000106067890 */ /* 0x000fc8000fffe0ff */
[----:B------:R-:W-:-:S04]  /*2d20*/  UISETP.NE.AND UP0, UPT, UR6, 0x11, UPT ;  /* 0x000000110600788c */ /* 0x000fc8000bf05270 */
[----:B------:R-:W-:Y:S02]  /*2d30*/  USEL UR5, URZ, 0x1, UP0 ;  /* 0x00000001ff057887 */ /* 0x000fe40008000000 */
[----:B------:R-:W-:-:S04]  /*2d40*/  USEL UR6, UR6, URZ, UP0 ;  /* 0x000000ff06067287 */ /* 0x000fc80008000000 */
[----:B------:R-:W-:Y:S01]  /*2d50*/  ULEA UR6, UR6, UR4, 0x3 ;  /* 0x0000000406067291 */ /* 0x000fe2000f8e18ff */
[----:B-1----:R-:W-:-:S04]  /*2d60*/  LOP3.LUT R3, R2, UR5, RZ, 0x3c, !PT ;  /* 0x0000000502037c12 */ /* 0x002fc8000f8e3cff */
[----:B------:R-:W-:Y:S01]  /*2d70*/  SHF.L.U32 R3, R3, 0x1f, RZ ;  /* 0x0000001f03037819 */ /* 0x000fe200000006ff */
[----:B----4-:R-:W-:-:S07]  /*2d80*/  IMAD.U32 R0, RZ, RZ, UR6 ;  /* 0x00000006ff007e24 */ /* 0x010fce000f8e00ff */
.L_x_53:
[----:B-1----:R1:W2:Y:S02]  /*2d90*/  SYNCS.PHASECHK.TRANS64.TRYWAIT P0, [R0+URZ], R3 ;  /* 0x00000003000075a7 */ /* 0x0022a400080011ff */
[----:B--2---:R-:W-:Y:S05]  /*2da0*/  @!P0 NANOSLEEP.SYNCS 0x989680 ;  /* 0x009896800000895d */ /* 0x004fea0003900000 */
[----:B------:R-:W2:Y:S02]  /*2db0*/  @!P0 SYNCS.PHASECHK.TRANS64 P0, [R0+URZ], R3 ;  /* 0x00000003000085a7 */ /* 0x000ea400080010ff */
[----:B--2---:R-:W-:Y:S05]  /*2dc0*/  @P0 EXIT ;  /* 0x000000000000094d */ /* 0x004fea0003800000 */
[----:B------:R-:W-:Y:S05]  /*2dd0*/  BRA `(.L_x_53) ;  /* 0xfffffffc00ec7947 */ /* 0x000fea000383ffff */
.L_x_18:
[----:B------:R-:W-:-:S04]  /*2de0*/  UISETP.NE.AND UP1, UPT, UR37, URZ, UPT ;  /* 0x000000ff2500728c */ /* 0x000fc8000bf25270 */
[----:B------:R-:W-:-:S09]  /*2df0*/  UISETP.NE.OR UP1, UPT, UR8, 0x1, UP1 ;  /* 0x000000010800788c */ /* 0x000fd20008f25670 */
[----:B------:R-:W-:Y:S05]  /*2e00*/  BRA.U UP1, `(.L_x_54) ;  /* 0x0000000501487547 */ /* 0x000fea000b800000 */
[----:B------:R-:W-:Y:S01]  /*2e10*/  ISETP.NE.AND P2, PT, R2, RZ, PT ;  /* 0x000000ff0200720c */ /* 0x000fe20003f45270 */
[----:B------:R-:W-:Y:S01]  /*2e20*/  IMAD.MOV.U32 R12, RZ, RZ, 0x1 ;  /* 0x00000001ff0c7424 */ /* 0x000fe200078e00ff */
[----:B------:R-:W-:Y:S02]  /*2e30*/  CS2R R10, SRZ ;  /* 0x00000000000a7805 */ /* 0x000fe4000001ff00 */
[----:B------:R-:W-:Y:S01]  /*2e40*/  CS2R R8, SRZ ;  /* 0x0000000000087805 */ /* 0x000fe2000001ff00 */
[----:B------:R-:W-:Y:S01]  /*2e50*/  UMOV UR4, 0x400 ;  /* 0x0000040000047882 */ /* 0x000fe20000000000 */
[----:B------:R-:W-:Y:S01]  /*2e60*/  UMOV UR6, URZ ;  /* 0x000000ff00067c82 */ /* 0x000fe20008000000 */
[----:B------:R-:W-:-:S12]  /*2e70*/  ULEA UR37, UR37, UR4, 0x18 ;  /* 0x0000000425257291 */ /* 0x000fd8000f8ec0ff */
.L_x_58:
[----:B------:R-:W-:Y:S02]  /*2e80*/  LEA R0, R8, UR37, 0x3 ;  /* 0x0000002508007c11 */ /* 0x000fe4000f8e18ff */
[----:B------:R-:W-:-:S03]  /*2e90*/  SHF.L.U32 R5, R9, 0x1f, RZ ;  /* 0x0000001f09057819 */ /* 0x000fc600000006ff */
[----:B------:R-:W-:Y:S01]  /*2ea0*/  VIADD R4, R0, 0x1a0 ;  /* 0x000001a000047836 */ /* 0x000fe20000000000 */
[----:B------:R-:W1:Y:S02]  /*2eb0*/  SYNCS.PHASECHK.TRANS64.TRYWAIT P0, [R0+URZ+0x190], R5 ;  /* 0x00019005000075a7 */ /* 0x000e6400080011ff */
[----:B-1----:R-:W-:Y:S05]  /*2ec0*/  @!P0 BRA `(.L_x_55) ;  /* 0x0000004800808947 */ /* 0x002fea0003800000 */
.L_x_145:
[----:B------:R-:W-:Y:S01]  /*2ed0*/  ULEA UR5, UR6, UR37, 0x3 ;  /* 0x0000002506057291 */ /* 0x000fe2000f8e18ff */
[----:B------:R-:W-:Y:S02]  /*2ee0*/  PRMT R4, RZ, 0x654, R4 ;  /* 0x00000654ff047816 */ /* 0x000fe40000000004 */
[----:B-1----:R-:W-:Y:S01]  /*2ef0*/  SHF.L.U32 R5, R12, 0x1f, RZ ;  /* 0x0000001f0c057819 */ /* 0x002fe200000006ff */
[----:B------:R-:W-:Y:S01]  /*2f00*/  UIADD3 UR4, UPT, UPT, UR5, 0x130, URZ ;  /* 0x0000013005047890 */ /* 0x000fe2000fffe0ff */
[----:B------:R1:W-:Y:S05]  /*2f10*/  SYNCS.ARRIVE.TRANS64.RED.A1T0 RZ, [R4+URZ], RZ ;  /* 0x000000ff04ff79a7 */ /* 0x0003ea00081004ff */
[----:B------:R-:W-:Y:S01]  /*2f20*/  IMAD.U32 R7, RZ, RZ, UR4 ;  /* 0x00000004ff077e24 */ /* 0x000fe2000f8e00ff */
[----:B------:R-:W2:Y:S04]  /*2f30*/  SYNCS.PHASECHK.TRANS64.TRYWAIT P0, [UR5+0x140], R5 ;  /* 0x00014005ff0075a7 */ /* 0x000ea80008001105 */
[----:B------:R-:W-:Y:S01]  /*2f40*/  PRMT R6, R2, 0x654, R7 ;  /* 0x0000065402067816 */ /* 0x000fe20000000007 */
[----:B-1----:R-:W-:Y:S01]  /*2f50*/  @!P2 IMAD.MOV.U32 R4, RZ, RZ, 0x10 ;  /* 0x00000010ff04a424 */ /* 0x002fe200078e00ff */
[----:B--2---:R-:W-:Y:S06]  /*2f60*/  @!P0 BRA `(.L_x_56) ;  /* 0x00000048006c8947 */ /* 0x004fec0003800000 */
.L_x_147:
[----:B------:R-:W-:Y:S01]  /*2f70*/  ULEA UR4, UR6, UR37, 0x4 ;  /* 0x0000002506047291 */ /* 0x000fe2000f8e20ff */
[----:B------:R-:W-:Y:S01]  /*2f80*/  SEL R3, R6, R3, !P2 ;  /* 0x0000000306037207 */ /* 0x000fe20005000000 */
[----:B------:R-:W-:Y:S01]  /*2f90*/  UIADD3 UR5, UPT, UPT, UR5, 0x130, URZ ;  /* 0x0000013005057890 */ /* 0x000fe2000fffe0ff */
[----:B-1----:R-:W-:Y:S01]  /*2fa0*/  LEA R0, R11, UR37, 0x3 ;  /* 0x000000250b007c11 */ /* 0x002fe2000f8e18ff */
[----:B------:R-:W-:Y:S01]  /*2fb0*/  UIADD3 UR4, UPT, UPT, UR4, 0x1c0, URZ ;  /* 0x000001c004047890 */ /* 0x000fe2000fffe0ff */
[----:B------:R-:W-:Y:S01]  /*2fc0*/  SHF.L.U32 R5, R10, 0x1f, RZ ;  /* 0x0000001f0a057819 */ /* 0x000fe200000006ff */
[----:B------:R1:W-:Y:S01]  /*2fd0*/  @!P2 SYNCS.ARRIVE.TRANS64.RED RZ, [R3+URZ], R4 ;  /* 0x0000000403ffa9a7 */ /* 0x0003e200080004ff */
[----:B------:R-:W-:Y:S01]  /*2fe0*/  UIADD3 UR6, UPT, UPT, UR6, 0x1, URZ ;  /* 0x0000000106067890 */ /* 0x000fe2000fffe0ff */
[----:B------:R-:W-:-:S03]  /*2ff0*/  VIADD R8, R8, 0x1 ;  /* 0x0000000108087836 */ /* 0x000fc60000000000 */
[----:B------:R-:W-:Y:S02]  /*3000*/  UISETP.NE.AND UP0, UPT, UR6, 0x2, UPT ;  /* 0x000000020600788c */ /* 0x000fe4000bf05270 */
[----:B------:R-:W-:Y:S06]  /*3010*/  UGETNEXTWORKID.BROADCAST [UR4], [UR5] ;  /* 0x00000000040073ca */ /* 0x000fec0008000100 */
[----:B------:R-:W-:Y:S01]  /*3020*/  USEL UR4, URZ, 0x1, UP0 ;  /* 0x00000001ff047887 */ /* 0x000fe20008000000 */
[----:B------:R-:W-:Y:S01]  /*3030*/  ISETP.NE.AND P0, PT, R8, 0x2, PT ;  /* 0x000000020800780c */ /* 0x000fe20003f05270 */
[----:B------:R-:W-:Y:S01]  /*3040*/  USEL UR6, UR6, URZ, UP0 ;  /* 0x000000ff06067287 */ /* 0x000fe20008000000 */
[----:B------:R-:W2:Y:S03]  /*3050*/  SYNCS.PHASECHK.TRANS64.TRYWAIT P1, [R0+URZ+0x130], R5 ;  /* 0x00013005000075a7 */ /* 0x000ea600080211ff */
[----:B------:R-:W-:Y:S01]  /*3060*/  LOP3.LUT R12, R12, UR4, RZ, 0x3c, !PT ;  /* 0x000000040c0c7c12 */ /* 0x000fe2000f8e3cff */
[----:B-12---:R-:W-:Y:S07]  /*3070*/  @!P1 BRA `(.L_x_57) ;  /* 0x0000004800409947 */ /* 0x006fee0003800000 */
.L_x_148:
[C---:B------:R-:W-:Y:S01]  /*3080*/  LEA R4, R11.reuse, UR37, 0x4 ;  /* 0x000000250b047c11 */ /* 0x040fe2000f8e20ff */
[----:B-1----:R-:W-:Y:S01]  /*3090*/  VIADD R0, R0, 0x140 ;  /* 0x0000014000007836 */ /* 0x002fe20000000000 */
[----:B------:R-:W-:Y:S01]  /*30a0*/  SEL R8, R8, RZ, P0 ;  /* 0x000000ff08087207 */ /* 0x000fe20000000000 */
[----:B------:R-:W-:-:S03]  /*30b0*/  VIADD R11, R11, 0x1 ;  /* 0x000000010b0b7836 */ /* 0x000fc60000000000 */
[----:B------:R-:W1:Y:S01]  /*30c0*/  LDS.128 R4, [R4+0x1c0] ;  /* 0x0001c00004047984 */ /* 0x000e620000000c00 */
[----:B------:R-:W-:Y:S02]  /*30d0*/  PRMT R0, RZ, 0x654, R0 ;  /* 0x00000654ff007816 */ /* 0x000fe40000000000 */
[C---:B------:R-:W-:Y:S01]  /*30e0*/  ISETP.NE.AND P1, PT, R11.reuse, 0x2, PT ;  /* 0x000000020b00780c */ /* 0x040fe20003f25270 */
[----:B------:R-:W-:Y:S01]  /*30f0*/  @!PT LDS RZ, [RZ] ;  /* 0x00000000fffff984 */ /* 0x000fe20000000800 */
[----:B------:R-:W-:Y:S01]  /*3100*/  @!PT LDS RZ, [RZ] ;  /* 0x00000000fffff984 */ /* 0x000fe20000000800 */
[----:B------:R-:W-:Y:S01]  /*3110*/  @!PT LDS RZ, [RZ] ;  /* 0x00000000fffff984 */ /* 0x000fe20000000800 */
[----:B------:R-:W-:Y:S01]  /*3120*/  @!PT LDS RZ, [RZ] ;  /* 0x00000000fffff984 */ /* 0x000fe20000000800 */
[----:B------:R2:W-:Y:S06]  /*3130*/  MEMBAR.ALL.CTA ;  /* 0x0000000000007992 */ /* 0x0005ec0000008000 */
[----:B--2---:R-:W2:Y:S01]  /*3140*/  FENCE.VIEW.ASYNC.S ;  /* 0x00000000000073c6 */ /* 0x004ea20000000000 */
[----:B------:R-:W-:Y:S01]  /*3150*/  SEL R11, R11, RZ, P1 ;  /* 0x000000ff0b0b7207 */ /* 0x000fe20000800000 */
[----:B--2---:R2:W-:Y:S01]  /*3160*/  SYNCS.ARRIVE.TRANS64.RED.A1T0 RZ, [R0+URZ], RZ ;  /* 0x000000ff00ff79a7 */ /* 0x0045e200081004ff */
[----:B-1----:R-:W-:-:S02]  /*3170*/  LOP3.LUT P3, RZ, R6, 0x1, RZ, 0xc0, !PT ;  /* 0x0000000106ff7812 */ /* 0x002fc4000786c0ff */
[----:B------:R-:W-:-:S04]  /*3180*/  SEL R5, RZ, 0x1, P1 ;  /* 0x00000001ff057807 */ /* 0x000fc80000800000 */
[----:B------:R-:W-:Y:S02]  /*3190*/  LOP3.LUT R10, R10, R5, RZ, 0x3c, !PT ;  /* 0x000000050a0a7212 */ /* 0x000fe400078e3cff */
[----:B--2---:R-:W-:-:S04]  /*31a0*/  SEL R0, RZ, 0x1, P0 ;  /* 0x00000001ff007807 */ /* 0x004fc80000000000 */
[----:B------:R-:W-:Y:S01]  /*31b0*/  LOP3.LUT R9, R9, R0, RZ, 0x3c, !PT ;  /* 0x0000000009097212 */ /* 0x000fe200078e3cff */
[----:B------:R-:W-:Y:S06]  /*31c0*/  @P3 BRA `(.L_x_58) ;  /* 0xfffffffc002c3947 */ /* 0x000fec000383ffff */
[----:B------:R-:W-:Y:S01]  /*31d0*/  ULEA UR5, UR6, UR37, 0x3 ;  /* 0x0000002506057291 */ /* 0x000fe2000f8e18ff */
[----:B------:R-:W-:-:S08]  /*31e0*/  SHF.L.U32 R3, R12, 0x1f, RZ ;  /* 0x0000001f0c037819 */ /* 0x000fd000000006ff */
[----:B------:R-:W1:Y:S02]  /*31f0*/  SYNCS.PHASECHK.TRANS64 P0, [UR5+0x140], R3 ;  /* 0x00014003ff0075a7 */ /* 0x000e640008001005 */
[----:B-1----:R-:W-:Y:S05]  /*3200*/  @P0 BRA `(.L_x_59) ;  /* 0x0000000000080947 */ /* 0x002fea0003800000 */
[----:B------:R-:W1:Y:S02]  /*3210*/  SYNCS.PHASECHK.TRANS64.TRYWAIT P0, [UR5+0x140], R3 ;  /* 0x00014003ff0075a7 */ /* 0x000e640008001105 */
[----:B-1----:R-:W-:Y:S05]  /*3220*/  @!P0 BRA `(.L_x_60) ;  /* 0x0000004400e88947 */ /* 0x002fea0003800000 */
.L_x_59:
[----:B------:R-:W-:-:S04]  /*3230*/  UIADD3 UR4, UPT, UPT, UR6, 0x1, URZ ;  /* 0x0000000106047890 */ /* 0x000fc8000fffe0ff */
[----:B------:R-:W-:-:S04]  /*3240*/  UISETP.NE.AND UP0, UPT, UR4, 0x2, UPT ;  /* 0x000000020400788c */ /* 0x000fc8000bf05270 */
[----:B------:R-:W-:Y:S02]  /*3250*/  USEL UR7, URZ, 0x1, UP0 ;  /* 0x00000001ff077887 */ /* 0x000fe40008000000 */
[----:B------:R-:W-:-:S04]  /*3260*/  USEL UR4, UR4, URZ, UP0 ;  /* 0x000000ff04047287 */ /* 0x000fc80008000000 */
[----:B------:R-:W-:Y:S01]  /*3270*/  ULEA UR4, UR4, UR37, 0x3 ;  /* 0x0000002504047291 */ /* 0x000fe2000f8e18ff */
[----:B-1----:R-:W-:-:S04]  /*3280*/  LOP3.LUT R3, R12, UR7, RZ, 0x3c, !PT ;  /* 0x000000070c037c12 */ /* 0x002fc8000f8e3cff */
[----:B------:R-:W-:-:S04]  /*3290*/  SHF.L.U32 R0, R3, 0x1f, RZ ;  /* 0x0000001f03007819 */ /* 0x000fc800000006ff */
[----:B------:R-:W1:Y:S02]  /*32a0*/  SYNCS.PHASECHK.TRANS64 P0, [UR4+0x140], R0 ;  /* 0x00014000ff0075a7 */ /* 0x000e640008001004 */
[----:B-1----:R-:W-:Y:S05]  /*32b0*/  @P0 EXIT ;  /* 0x000000000000094d */ /* 0x002fea0003800000 */
[----:B------:R-:W-:Y:S02]  /*32c0*/  SHF.L.U32 R3, R3, 0x1f, RZ ;  /* 0x0000001f03037819 */ /* 0x000fe400000006ff */
[----:B------:R-:W-:-:S07]  /*32d0*/  MOV R0, UR4 ;  /* 0x0000000400007c02 */ /* 0x000fce0008000f00 */
.L_x_61:
[----:B-1----:R1:W2:Y:S02]  /*32e0*/  SYNCS.PHASECHK.TRANS64.TRYWAIT P0, [R0+URZ+0x140], R3 ;  /* 0x00014003000075a7 */ /* 0x0022a400080011ff */
[----:B--2---:R-:W-:Y:S05]  /*32f0*/  @!P0 NANOSLEEP.SYNCS 0x989680 ;  /* 0x009896800000895d */ /* 0x004fea0003900000 */
[----:B------:R-:W2:Y:S02]  /*3300*/  @!P0 SYNCS.PHASECHK.TRANS64 P0, [R0+URZ+0x140], R3 ;  /* 0x00014003000085a7 */ /* 0x000ea400080010ff */
[----:B--2---:R-:W-:Y:S05]  /*3310*/  @P0 EXIT ;  /* 0x000000000000094d */ /* 0x004fea0003800000 */
[----:B------:R-:W-:Y:S05]  /*3320*/  BRA `(.L_x_61) ;  /* 0xfffffffc00ec7947 */ /* 0x000fea000383ffff */
.L_x_54:
[----:B------:R-:W-:-:S09]  /*3330*/  UISETP.NE.AND UP1, UPT, UR8, URZ, UPT ;  /* 0x000000ff0800728c */ /* 0x000fd2000bf25270 */
[----:B------:R-:W-:Y:S05]  /*3340*/  BRA.U UP1, `(.L_x_62) ;  /* 0x0000000d01787547 */ /* 0x000fea000b800000 */
[----:B------:R-:W-:Y:S01]  /*3350*/  UMOV UR4, 0x40 ;  /* 0x0000004000047882 */ /* 0x000fe20000000000 */
[----:B------:R-:W-:Y:S01]  /*3360*/  NOP ;  /* 0x0000000000007918 */ /* 0x000fe20000000000 */
[----:B------:R-:W-:Y:S01]  /*3370*/  ULEA UR4, UR37, UR4, 0x18 ;  /* 0x0000000425047291 */ /* 0x000fe2000f8ec0ff */
[----:B------:R-:W-:Y:S02]  /*3380*/  UMOV UR5, 0x400 ;  /* 0x0000040000057882 */ /* 0x000fe40000000000 */
[----:B------:R-:W-:-:S06]  /*3390*/  ULEA UR37, UR37, UR5, 0x18 ;  /* 0x0000000525257291 */ /* 0x000fcc000f8ec0ff */
[----:B------:R-:W1:Y:S02]  /*33a0*/  LDS.U8 R0, [UR4+0x1c] ;  /* 0x00001c04ff007984 */ /* 0x000e640008000000 */
[----:B-1----:R-:W-:-:S13]  /*33b0*/  ISETP.NE.AND P0, PT, R0, RZ, PT ;  /* 0x000000ff0000720c */ /* 0x002fda0003f05270 */
[----:B------:R-:W-:Y:S05]  /*33c0*/  @P0 BRA `(.L_x_63) ;  /* 0x0000000000580947 */ /* 0x000fea0003800000 */
[----:B------:R-:W-:-:S13]  /*33d0*/  ELECT P0, URZ, PT ;  /* 0x0000000000ff782f */ /* 0x000fda0003800000 */
[----:B------:R-:W-:Y:S05]  /*33e0*/  @!P0 BRA `(.L_x_64) ;  /* 0x0000000000608947 */ /* 0x000fea0003800000 */
[----:B------:R-:W-:Y:S01]  /*33f0*/  UMOV UR5, 0x10 ;  /* 0x0000001000057882 */ /* 0x000fe20000000000 */
[----:B------:R-:W-:Y:S01]  /*3400*/  HFMA2 R0, -RZ, RZ, 0, 5.9604644775390625e-08 ;  /* 0x00000001ff007431 */ /* 0x000fe200000001ff */
[----:B------:R-:W-:-:S03]  /*3410*/  MOV R2, 0xffff ;  /* 0x0000ffff00027802 */ /* 0x000fc60000000f00 */
[----:B------:R-:W-:Y:S04]  /*3420*/  DEPBAR.LE SB1, 0x36 ;  /* 0x00009d800000791a */ /* 0x000fe80000000000 */
[----:B------:R-:W1:Y:S02]  /*3430*/  UTCATOMSWS.FIND_AND_SET.ALIGN UP0, UR5, UR5 ;  /* 0x00000005000575e3 */ /* 0x000e640008000800 */
[----:B-1----:R-:W-:Y:S01]  /*3440*/  MOV R3, UR5 ;  /* 0x0000000500037c02 */ /* 0x002fe20008000f00 */
[----:B------:R-:W-:Y:S06]  /*3450*/  BRA.U UP0, `(.L_x_65) ;  /* 0x0000000100187547 */ /* 0x000fec000b800000 */
.L_x_66:
[----:B------:R-:W-:Y:S05]  /*3460*/  NANOSLEEP 0x64 ;  /* 0x000000640000795d */ /* 0x000fea0003800000 */
[----:B------:R-:W-:-:S05]  /*3470*/  UMOV UR5, 0x10 ;  /* 0x0000001000057882 */ /* 0x000fca0000000000 */
[----:B------:R-:W-:Y:S04]  /*3480*/  DEPBAR.LE SB1, 0x36 ;  /* 0x00009d800000791a */ /* 0x000fe80000000000 */
[----:B------:R-:W1:Y:S02]  /*3490*/  UTCATOMSWS.FIND_AND_SET.ALIGN UP0, UR5, UR5 ;  /* 0x00000005000575e3 */ /* 0x000e640008000800 */
[----:B-1----:R-:W-:Y:S01]  /*34a0*/  MOV R3, UR5 ;  /* 0x0000000500037c02 */ /* 0x002fe20008000f00 */
[----:B------:R-:W-:Y:S05]  /*34b0*/  BRA.U !UP0, `(.L_x_66) ;  /* 0xfffffffd08e87547 */ /* 0x000fea000b83ffff */
.L_x_65:
[-C--:B------:R-:W-:Y:S02]  /*34c0*/  SHF.L.U32 R2, R2, R3.reuse, RZ ;  /* 0x0000000302027219 */ /* 0x080fe400000006ff */
[----:B------:R-:W-:Y:S01]  /*34d0*/  SHF.L.U32 R0, R0, R3, RZ ;  /* 0x0000000300007219 */ /* 0x000fe200000006ff */
[----:B------:R-:W-:Y:S02]  /*34e0*/  IMAD.SHL.U32 R3, R3, 0x20, RZ ;  /* 0x0000002003037824 */ /* 0x000fe400078e00ff */
[----:B------:R1:W-:Y:S04]  /*34f0*/  ATOMS.OR RZ, [UR4+0x14], R2 ;  /* 0x00001402ffff798c */ /* 0x0003e8000b000004 */
[----:B------:R1:W-:Y:S04]  /*3500*/  ATOMS.OR RZ, [UR4+0x18], R0 ;  /* 0x00001800ffff798c */ /* 0x0003e8000b000004 */
[----:B------:R1:W-:Y:S01]  /*3510*/  STS [UR37+0x1e0], R3 ;  /* 0x0001e003ff007988 */ /* 0x0003e20008000825 */
[----:B------:R-:W-:Y:S05]  /*3520*/  BRA `(.L_x_64) ;  /* 0x0000000000107947 */ /* 0x000fea0003800000 */
.L_x_63:
[----:B------:R-:W-:Y:S02]  /*3530*/  MOV R0, 0xffffffff ;  /* 0xffffffff00007802 */ /* 0x000fe40000000f00 */
[----:B------:R-:W-:-:S03]  /*3540*/  MOV R2, 0x3570 ;  /* 0x0000357000027802 */ /* 0x000fc60000000f00 */
[----:B------:R1:W-:Y:S04]  /*3550*/  STS [UR37+0x1e0], R0 ;  /* 0x0001e000ff007988 */ /* 0x0003e80008000825 */
[----:B-1-3-5:R-:W-:Y:S05]  /*3560*/  CALL.REL.NOINC `($__internal_1_$__cuda_sm10x_tcgen05_guardrail_trap_phase_invalid_during_alloc) ;  /* 0x0000004800647944 */ /* 0x02afea0003c00000 */
.L_x_64:
[----:B------:R-:W-:Y:S05]  /*3570*/  WARPSYNC.ALL ;  /* 0x0000000000007948 */ /* 0x000fea0003800000 */
[----:B------:R-:W2:Y:S01]  /*3580*/  S2UR UR6, SR_CgaCtaId ;  /* 0x00000000000679c3 */ /* 0x000ea20000008800 */
[----:B------:R-:W-:Y:S01]  /*3590*/  UMOV UR4, 0x400 ;  /* 0x0000040000047882 */ /* 0x000fe20000000000 */
[----:B------:R-:W-:-:S06]  /*35a0*/  NOP ;  /* 0x0000000000007918 */ /* 0x000fcc0000000000 */
[----:B------:R-:W-:Y:S06]  /*35b0*/  BAR.ARV 0x6, 0xa0 ;  /* 0x0182800000007b1d */ /* 0x000fec0000002000 */
[----:B------:R-:W4:Y:S01]  /*35c0*/  LDCU UR7, c[0x0][0x38c] ;  /* 0x00007180ff0777ac */ /* 0x000f220008000800 */
[----:B------:R-:W-:Y:S01]  /*35d0*/  IMAD.MOV.U32 R11, RZ, RZ, 0x1 ;  /* 0x00000001ff0b7424 */ /* 0x000fe200078e00ff */
[----:B------:R-:W-:Y:S01]  /*35e0*/  CS2R R8, SRZ ;  /* 0x0000000000087805 */ /* 0x000fe2000001ff00 */
[----:B------:R-:W-:Y:S01]  /*35f0*/  IMAD.MOV.U32 R10, RZ, RZ, RZ ;  /* 0x000000ffff0a7224 */ /* 0x000fe200078e00ff */
[----:B------:R-:W-:Y:S01]  /*3600*/  UMOV UR17, URZ ;  /* 0x000000ff00117c82 */ /* 0x000fe20008000000 */
[----:B------:R-:W-:Y:S01]  /*3610*/  UMOV UR16, URZ ;  /* 0x000000ff00107c82 */ /* 0x000fe20008000000 */
[----:B------:R-:W-:Y:S01]  /*3620*/  UMOV UR22, 0x0 ;  /* 0x0000000000167882 */ /* 0x000fe20000000000 */
[----:B------:R-:W-:Y:S01]  /*3630*/  UMOV UR23, 0x8108490 ;  /* 0x0810849000177882 */ /* 0x000fe20000000000 */
[----:B------:R-:W-:Y:S01]  /*3640*/  UMOV UR20, 0x0 ;  /* 0x0000000000147882 */ /* 0x000fe20000000000 */
[----:B------:R-:W-:Y:S01]  /*3650*/  UMOV UR21, 0x8108490 ;  /* 0x0810849000157882 */ /* 0x000fe20000000000 */
[----:B--2---:R-:W-:Y:S01]  /*3660*/  ULEA UR6, UR6, UR4, 0x18 ;  /* 0x0000000406067291 */ /* 0x004fe2000f8ec0ff */
[----:B------:R-:W2:Y:S03]  /*3670*/  LDCU UR4, c[0x0][0x38c] ;  /* 0x00007180ff0477ac */ /* 0x000ea60008000800 */
[----:B------:R-:W-:-:S02]  /*3680*/  UIADD3 UR11, UPT, UPT, UR6, 0x26400, URZ ;  /* 0x00026400060b7890 */ /* 0x000fc4000fffe0ff */
[----:B----4-:R-:W-:-:S03]  /*3690*/  UIADD3 UR7, UPT, UPT, UR7, 0x3f, URZ ;  /* 0x0000003f07077890 */ /* 0x010fc6000fffe0ff */
[----:B-1----:R-:W1:Y:S01]  /*36a0*/  LDS R0, [UR6+0x1e0] ;  /* 0x0001e006ff007984 */ /* 0x002e620008000800 */
[----:B------:R-:W-:Y:S02]  /*36b0*/  UIADD3 UR18, UPT, UPT, UR6, 0x4400, URZ ;  /* 0x0000440006127890 */ /* 0x000fe4000fffe0ff */
[----:B------:R-:W-:Y:S02]  /*36c0*/  USHF.R.S32.HI UR5, URZ, 0x1f, UR7 ;  /* 0x0000001fff057899 */ /* 0x000fe40008011407 */
[----:B------:R-:W-:Y:S02]  /*36d0*/  USHF.R.U32.HI UR11, URZ, 0x4, UR11 ;  /* 0x00000004ff0b7899 */ /* 0x000fe4000801160b */
[----:B------:R-:W-:Y:S02]  /*36e0*/  ULEA.HI UR5, UR5, UR7, URZ, 0x6 ;  /* 0x0000000705057291 */ /* 0x000fe4000f8f30ff */
[----:B------:R-:W-:Y:S02]  /*36f0*/  USHF.R.U32.HI UR18, URZ, 0x4, UR18 ;  /* 0x00000004ff127899 */ /* 0x000fe40008011612 */
[----:B------:R-:W-:-:S02]  /*3700*/  USHF.R.S32.HI UR5, URZ, 0x6, UR5 ;  /* 0x00000006ff057899 */ /* 0x000fc40008011405 */
[----:B------:R-:W-:Y:S02]  /*3710*/  ULOP3.LUT UR11, UR11, 0x3fff, URZ, 0xc0, !UPT ;  /* 0x00003fff0b0b7892 */ /* 0x000fe4000f8ec0ff */
[----:B------:R-:W-:Y:S02]  /*3720*/  UISETP.LT.AND UP0, UPT, UR5, 0x1, UPT ;  /* 0x000000010500788c */ /* 0x000fe4000bf01270 */
[----:B------:R-:W-:Y:S02]  /*3730*/  ULOP3.LUT UR18, UR18, 0x3fff, URZ, 0xc0, !UPT ;  /* 0x00003fff12127892 */ /* 0x000fe4000f8ec0ff */
[----:B------:R-:W-:Y:S02]  /*3740*/  USEL UR10, UR5, 0x1, !UP0 ;  /* 0x00000001050a7887 */ /* 0x000fe4000c000000 */
[----:B------:R-:W-:Y:S02]  /*3750*/  ULOP3.LUT UR11, UR11, 0x10000, URZ, 0xfc, !UPT ;  /* 0x000100000b0b7892 */ /* 0x000fe4000f8efcff */
[----:B------:R-:W-:-:S02]  /*3760*/  UIADD3 UR10, UPT, UPT, -UR10, URZ, URZ ;  /* 0x000000ff0a0a7290 */ /* 0x000fc4000fffe1ff */
[----:B--2---:R-:W-:Y:S01]  /*3770*/  UISETP.GE.AND UP3, UPT, UR4, 0x1, UPT ;  /* 0x000000010400788c */ /* 0x004fe2000bf66270 */
[----:B-1----:R-:W-:-:S15]  /*3780*/  R2UR UR19, R0 ;  /* 0x00000000001372ca */ /* 0x002fde00000e0000 */
.L_x_73:
[----:B------:R-:W-:Y:S02]  /*3790*/  LEA R0, R10, UR6, 0x3 ;  /* 0x000000060a007c11 */ /* 0x000fe4000f8e18ff */
[----:B------:R-:W-:Y:S02]  /*37a0*/  SHF.L.U32 R5, R9, 0x1f, RZ ;  /* 0x0000001f09057819 */ /* 0x000fe400000006ff */
[----:B------:R-:W-:Y:S01]  /*37b0*/  PLOP3.LUT P0, PT, PT, PT, UP3, 0x80, 0x8 ;  /* 0x000000000008781c */ /* 0x000fe20003f0f038 */
[----:B------:R-:W-:Y:S01]  /*37c0*/  VIADD R3, R0, 0x140 ;  /* 0x0000014000037836 */ /* 0x000fe20000000000 */
[----:B-1----:R-:W1:Y:S02]  /*37d0*/  SYNCS.PHASECHK.TRANS64.TRYWAIT P1, [R0+URZ+0x130], R5 ;  /* 0x00013005000075a7 */ /* 0x002e6400080211ff */
[----:B-1--4-:R-:W-:Y:S09]  /*37e0*/  @!P1 BRA `(.L_x_67) ;  /* 0x0000004000909947 */ /* 0x012ff20003800000 */
.L_x_150:
[----:B------:R-:W-:Y:S01]  /*37f0*/  LEA R4, R10, UR6, 0x4 ;  /* 0x000000060a047c11 */ /* 0x000fe2000f8e20ff */
[----:B------:R-:W-:Y:S01]  /*3800*/  @UP3 ULEA UR4, UR16, UR6, 0x3 ;  /* 0x0000000610043291 */ /* 0x000fe2000f8e18ff */
[----:B------:R-:W-:Y:S01]  /*3810*/  PLOP3.LUT P2, PT, PT, PT, PT, 0x80, 0x8 ;  /* 0x000000000008781c */ /* 0x000fe20003f4f070 */
[----:B------:R-:W-:Y:S01]  /*3820*/  ULEA UR8, UR17, UR6, 0x3 ;  /* 0x0000000611087291 */ /* 0x000fe2000f8e18ff */
[----:B------:R-:W-:Y:S01]  /*3830*/  PRMT R3, RZ, 0x654, R3 ;  /* 0x00000654ff037816 */ /* 0x000fe20000000003 */
[----:B------:R-:W-:Y:S01]  /*3840*/  ULEA UR9, UR17, UR19, 0x6 ;  /* 0x0000001311097291 */ /* 0x000fe2000f8e30ff */
[----:B-1----:R-:W1:Y:S01]  /*3850*/  LDS.128 R4, [R4+0x1c0] ;  /* 0x0001c00004047984 */ /* 0x002e620000000c00 */
[----:B------:R-:W-:Y:S02]  /*3860*/  @P0 SHF.L.U32 R2, R8, 0x1f, RZ ;  /* 0x0000001f08020819 */ /* 0x000fe400000006ff */
[----:B------:R-:W-:Y:S01]  /*3870*/  SHF.L.U32 R0, R11, 0x1f, RZ ;  /* 0x0000001f0b007819 */ /* 0x000fe200000006ff */
[----:B------:R-:W-:Y:S01]  /*3880*/  @!PT LDS RZ, [RZ] ;  /* 0x00000000fffff984 */ /* 0x000fe20000000800 */
[----:B------:R-:W-:Y:S01]  /*3890*/  @!PT LDS RZ, [RZ] ;  /* 0x00000000fffff984 */ /* 0x000fe20000000800 */
[----:B------:R-:W-:Y:S01]  /*38a0*/  @!PT LDS RZ, [RZ] ;  /* 0x00000000fffff984 */ /* 0x000fe20000000800 */
[----:B------:R-:W-:Y:S01]  /*38b0*/  @!PT LDS RZ, [RZ] ;  /* 0x00000000fffff984 */ /* 0x000fe20000000800 */
[----:B------:R2:W-:Y:S06]  /*38c0*/  MEMBAR.ALL.CTA ;  /* 0x0000000000007992 */ /* 0x0005ec0000008000 */
[----:B--2---:R-:W2:Y:S02]  /*38d0*/  FENCE.VIEW.ASYNC.S ;  /* 0x00000000000073c6 */ /* 0x004ea40000000000 */
[----:B--2---:R2:W-:Y:S01]  /*38e0*/  SYNCS.ARRIVE.TRANS64.RED.A1T0 RZ, [R3+URZ], RZ ;  /* 0x000000ff03ff79a7 */ /* 0x0045e200081004ff */
[----:B------:R2:W4:Y:S01]  /*38f0*/  @P0 SYNCS.PHASECHK.TRANS64.TRYWAIT P2, [UR4], R2 ;  /* 0x00000002ff0005a7 */ /* 0x0005220008041104 */
[----:B-1----:R-:W-:Y:S01]  /*3900*/  LOP3.LUT P1, RZ, R6, 0x1, RZ, 0xc0, !PT ;  /* 0x0000000106ff7812 */ /* 0x002fe2000782c0ff */
[----:B------:R-:W1:Y:S02]  /*3910*/  SYNCS.PHASECHK.TRANS64.TRYWAIT P0, [UR8+0x170], R0 ;  /* 0x00017000ff0075a7 */ /* 0x000e640008001108 */
[----:B-12-4-:R-:W-:Y:S10]  /*3920*/  @!P0 BRA `(.L_x_68) ;  /* 0x0000004000548947 */ /* 0x016ff40003800000 */
.L_x_152:
[----:B------:R-:W-:Y:S01]  /*3930*/  IADD3 R10, PT, PT, R10, 0x1, RZ ;  /* 0x000000010a0a7810 */ /* 0x000fe20007ffe0ff */
[----:B------:R-:W-:Y:S06]  /*3940*/  BRA.U !UP3, `(.L_x_69) ;  /* 0x000000010b987547 */ /* 0x000fec000b800000 */
[----:B------:R-:W-:Y:S01]  /*3950*/  UPLOP3.LUT UP4, UPT, UPT, UPT, UPT, 0x40, 0x4 ;  /* 0x000000000004789c */ /* 0x000fe20003f8e870 */
[----:B------:R-:W-:Y:S01]  /*3960*/  UMOV UR15, UR10 ;  /* 0x0000000a000f7c82 */ /* 0x000fe20008000000 */
[----:B------:R-:W-:Y:S01]  /*3970*/  UMOV UR14, UR5 ;  /* 0x00000005000e7c82 */ /* 0x000fe20008000000 */
[----:B------:R-:W-:-:S08]  /*3980*/  UMOV UR13, UR16 ;  /* 0x00000010000d7c82 */ /* 0x000fd00008000000 */
.L_x_72:
[----:B------:R-:W-:Y:S02]  /*3990*/  UIADD3 UR15, UPT, UPT, UR15, 0x1, URZ ;  /* 0x000000010f0f7890 */ /* 0x000fe4000fffe0ff */
[----:B--2---:R-:W-:Y:S02]  /*39a0*/  ULEA UR7, UR13, UR6, 0x3 ;  /* 0x000000060d077291 */ /* 0x004fe4000f8e18ff */
[----:B------:R-:W-:Y:S01]  /*39b0*/  UISETP.NE.AND UP0, UPT, UR15, URZ, UPT ;  /* 0x000000ff0f00728c */ /* 0x000fe2000bf05270 */
[----:B----4-:R-:W-:Y:S10]  /*39c0*/  @P2 BRA `(.L_x_70) ;  /* 0x00000000000c2947 */ /* 0x010ff40003800000 */
[----:B-1----:R-:W-:Y:S04]  /*39d0*/  SHF.L.U32 R3, R8, 0x1f, RZ ;  /* 0x0000001f08037819 */ /* 0x002fe800000006ff */
[----:B------:R-:W1:Y:S02]  /*39e0*/  SYNCS.PHASECHK.TRANS64.TRYWAIT P0, [UR7], R3 ;  /* 0x00000003ff0075a7 */ /* 0x000e640008001107 */
[----:B-1----:R-:W-:Y:S05]  /*39f0*/  @!P0 BRA `(.L_x_71) ;  /* 0x0000004000388947 */ /* 0x002fea0003800000 */
.L_x_70:
[----:B------:R-:W-:Y:S01]  /*3a00*/  UISETP.NE.AND UP1, UPT, UR14, 0x1, UPT ;  /* 0x000000010e00788c */ /* 0x000fe2000bf25270 */
[----:B------:R-:W-:Y:S01]  /*3a10*/  PLOP3.LUT P2, PT, PT, PT, PT, 0x80, 0x8 ;  /* 0x000000000008781c */ /* 0x000fe20003f4f070 */
[----:B------:R-:W-:Y:S02]  /*3a20*/  UIADD3 UR16, UPT, UPT, UR13, 0x1, URZ ;  /* 0x000000010d107890 */ /* 0x000fe4000fffe0ff */
[----:B------:R-:W-:Y:S02]  /*3a30*/  ULEA UR24, UR13, UR18, 0x9 ;  /* 0x000000120d187291 */ /* 0x000fe4000f8e48ff */
[----:B------:R-:W-:Y:S01]  /*3a40*/  UISETP.NE.AND UP2, UPT, UR16, 0x11, UPT ;  /* 0x000000111000788c */ /* 0x000fe2000bf45270 */
[----:B------:R-:W-:Y:S01]  /*3a50*/  PLOP3.LUT P0, PT, PT, PT, UP1, 0x80, 0x8 ;  /* 0x000000000008781c */ /* 0x000fe20003f0f018 */
[----:B------:R-:W-:Y:S02]  /*3a60*/  ULEA UR26, UR13, UR11, 0x8 ;  /* 0x0000000b0d1a7291 */ /* 0x000fe4000f8e40ff */
[----:B------:R-:W-:Y:S02]  /*3a70*/  USEL UR12, URZ, 0x1, UP2 ;  /* 0x00000001ff0c7887 */ /* 0x000fe40009000000 */
[----:B------:R-:W-:Y:S02]  /*3a80*/  USEL UR16, UR16, URZ, UP2 ;  /* 0x000000ff10107287 */ /* 0x000fe40009000000 */
[----:B------:R-:W-:Y:S02]  /*3a90*/  UIADD3 UR30, UPT, UPT, UR24, 0x100, URZ ;  /* 0x00000100181e7890 */ /* 0x000fe4000fffe0ff */
[----:B------:R-:W-:Y:S01]  /*3aa0*/  @UP1 ULEA UR4, UR16, UR6, 0x3 ;  /* 0x0000000610041291 */ /* 0x000fe2000f8e18ff */
[----:B------:R-:W-:Y:S01]  /*3ab0*/  LOP3.LUT R8, R8, UR12, RZ, 0x3c, !PT ;  /* 0x0000000c08087c12 */ /* 0x000fe2000f8e3cff */
[----:B------:R-:W-:Y:S02]  /*3ac0*/  UIADD3 UR28, UPT, UPT, UR26, 0x2, URZ ;  /* 0x000000021a1c7890 */ /* 0x000fe4000fffe0ff */
[----:B------:R-:W-:Y:S01]  /*3ad0*/  UIADD3 UR7, UPT, UPT, UR7, 0x88, URZ ;  /* 0x0000008807077890 */ /* 0x000fe2000fffe0ff */
[----:B-1----:R-:W-:Y:S01]  /*3ae0*/  @P0 SHF.L.U32 R0, R8, 0x1f, RZ ;  /* 0x0000001f08000819 */ /* 0x002fe200000006ff */
[----:B------:R-:W-:Y:S01]  /*3af0*/  UMOV UR25, 0x40004040 ;  /* 0x4000404000197882 */ /* 0x000fe20000000000 */
[----:B------:R-:W-:Y:S01]  /*3b00*/  UMOV UR27, 0x80004020 ;  /* 0x80004020001b7882 */ /* 0x000fe20000000000 */
[----:B------:R-:W-:Y:S01]  /*3b10*/  UMOV UR31, 0x40004040 ;  /* 0x40004040001f7882 */ /* 0x000fe20000000000 */
[----:B------:R2:W4:Y:S01]  /*3b20*/  @P0 SYNCS.PHASECHK.TRANS64.TRYWAIT P2, [UR4], R0 ;  /* 0x00000000ff0005a7 */ /* 0x0005220008041104 */
[----:B------:R-:W-:Y:S01]  /*3b30*/  UIADD3 UR14, UPT, UPT, UR14, -0x1, URZ ;  /* 0xffffffff0e0e7890 */ /* 0x000fe2000fffe0ff */
[----:B------:R2:W-:Y:S01]  /*3b40*/  UTCQMMA gdesc[UR24], gdesc[UR26], tmem[UR9], tmem[UR22], idesc[UR23], UP4 ;  /* 0x00ff161a180075ea */ /* 0x0005e2000a000309 */
[----:B------:R-:W-:Y:S01]  /*3b50*/  UPLOP3.LUT UP4, UPT, UPT, UPT, UPT, 0x80, 0x8 ;  /* 0x000000000008789c */ /* 0x000fe20003f8f070 */
[----:B------:R-:W-:Y:S01]  /*3b60*/  UMOV UR29, 0x80004020 ;  /* 0x80004020001d7882 */ /* 0x000fe20000000000 */
[----:B------:R-:W-:Y:S01]  /*3b70*/  UMOV UR13, UR16 ;  /* 0x00000010000d7c82 */ /* 0x000fe20008000000 */
[----:B------:R2:W-:Y:S01]  /*3b80*/  UTCQMMA gdesc[UR30], gdesc[UR28], tmem[UR9], tmem[UR20], idesc[UR21], UPT ;  /* 0x00ff141c1e0075ea */ /* 0x0005e2000b800309 */
[----:B------:R2:W-:Y:S01]  /*3b90*/  UTCBAR [UR7], URZ ;  /* 0x000000ff070073e9 */ /* 0x0005e200080000ff */
[----:B------:R-:W-:Y:S06]  /*3ba0*/  BRA.U UP0, `(.L_x_72) ;  /* 0xfffffffd00787547 */ /* 0x000fec000b83ffff */
.L_x_69:
[----:B------:R-:W-:Y:S01]  /*3bb0*/  UIADD3 UR17, UPT, UPT, UR17, 0x1, URZ ;  /* 0x0000000111117890 */ /* 0x000fe2000fffe0ff */
[C---:B------:R-:W-:Y:S01]  /*3bc0*/  ISETP.NE.AND P0, PT, R10.reuse, 0x2, PT ;  /* 0x000000020a00780c */ /* 0x040fe20003f05270 */
[----:B------:R-:W-:Y:S02]  /*3bd0*/  UIADD3 UR8, UPT, UPT, UR8, 0x150, URZ ;  /* 0x0000015008087890 */ /* 0x000fe4000fffe0ff */
[----:B------:R-:W-:Y:S01]  /*3be0*/  UISETP.NE.AND UP0, UPT, UR17, 0x4, UPT ;  /* 0x000000041100788c */ /* 0x000fe2000bf05270 */
[----:B-12---:R-:W-:Y:S02]  /*3bf0*/  SEL R0, RZ, 0x1, P0 ;  /* 0x00000001ff007807 */ /* 0x006fe40000000000 */
[----:B------:R-:W-:Y:S01]  /*3c00*/  SEL R10, R10, RZ, P0 ;  /* 0x000000ff0a0a7207 */ /* 0x000fe20000000000 */
[----:B------:R-:W-:Y:S01]  /*3c10*/  USEL UR4, URZ, 0x1, UP0 ;  /* 0x00000001ff047887 */ /* 0x000fe20008000000 */
[----:B------:R-:W-:Y:S01]  /*3c20*/  LOP3.LUT R9, R9, R0, RZ, 0x3c, !PT ;  /* 0x0000000009097212 */ /* 0x000fe200078e3cff */
[----:B------:R-:W-:Y:S01]  /*3c30*/  USEL UR17, UR17, URZ, UP0 ;  /* 0x000000ff11117287 */ /* 0x000fe20008000000 */
[----:B------:R1:W-:Y:S03]  /*3c40*/  UTCBAR [UR8], URZ ;  /* 0x000000ff080073e9 */ /* 0x0003e600080000ff */
[----:B------:R-:W-:Y:S01]  /*3c50*/  LOP3.LUT R11, R11, UR4, RZ, 0x3c, !PT ;  /* 0x000000040b0b7c12 */ /* 0x000fe2000f8e3cff */
[----:B------:R-:W-:Y:S07]  /*3c60*/  @P1 BRA `(.L_x_73) ;  /* 0xfffffff800c81947 */ /* 0x000fee000383ffff */
[----:B------:R-:W2:Y:S01]  /*3c70*/  S2UR UR4, SR_CgaCtaId ;  /* 0x00000000000479c3 */ /* 0x000ea20000008800 */
[----:B------:R-:W-:Y:S01]  /*3c80*/  ELECT P0, URZ, PT ;  /* 0x0000000000ff782f */ /* 0x000fe20003800000 */
[----:B------:R-:W-:Y:S01]  /*3c90*/  IMAD.MOV.U32 R0, RZ, RZ, 0x1 ;  /* 0x00000001ff007424 */ /* 0x000fe200078e00ff */
[----:B------:R-:W-:Y:S01]  /*3ca0*/  UIADD3 UR6, UPT, UPT, UR6, 0x170, URZ ;  /* 0x0000017006067890 */ /* 0x000fe2000fffe0ff */
[----:B------:R-:W-:Y:S01]  /*3cb0*/  SHF.L.U32 R3, R11, 0x1f, RZ ;  /* 0x0000001f0b037819 */ /* 0x000fe200000006ff */
[----:B------:R-:W-:-:S03]  /*3cc0*/  UMOV UR5, 0x40 ;  /* 0x0000004000057882 */ /* 0x000fc60000000000 */
[----:B------:R-:W-:Y:S01]  /*3cd0*/  UVIRTCOUNT.DEALLOC.SMPOOL 0x80 ;  /* 0x000000800000784c */ /* 0x000fe20000000000 */
[----:B--2---:R-:W-:Y:S02]  /*3ce0*/  ULEA UR4, UR4, UR5, 0x18 ;  /* 0x0000000504047291 */ /* 0x004fe4000f8ec0ff */
[----:B------:R-:W-:-:S07]  /*3cf0*/  ULEA UR5, UR17, UR6, 0x3 ;  /* 0x0000000611057291 */ /* 0x000fce000f8e18ff */
[----:B------:R2:W-:Y:S02]  /*3d00*/  @P0 STS.U8 [UR4+0x1c], R0 ;  /* 0x00001c00ff000988 */ /* 0x0005e40008000004 */
[----:B------:R-:W3:Y:S02]  /*3d10*/  SYNCS.PHASECHK.TRANS64.TRYWAIT P0, [UR5], R3 ;  /* 0x00000003ff0075a7 */ /* 0x000ee40008001105 */
[----:B--23--:R-:W-:Y:S05]  /*3d20*/  @!P0 BRA `(.L_x_74) ;  /* 0x0000003c00848947 */ /* 0x00cfea0003800000 */
.L_x_155:
[----:B------:R-:W-:-:S04]  /*3d30*/  UIADD3 UR7, UPT, UPT, UR17, 0x1, URZ ;  /* 0x0000000111077890 */ /* 0x000fc8000fffe0ff */
[----:B------:R-:W-:-:S04]  /*3d40*/  UISETP.NE.AND UP0, UPT, UR7, 0x4, UPT ;  /* 0x000000040700788c */ /* 0x000fc8000bf05270 */
[----:B-1----:R-:W-:Y:S02]  /*3d50*/  USEL UR8, URZ, 0x1, UP0 ;  /* 0x00000001ff087887 */ /* 0x002fe40008000000 */
[----:B------:R-:W-:-:S04]  /*3d60*/  USEL UR7, UR7, URZ, UP0 ;  /* 0x000000ff07077287 */ /* 0x000fc80008000000 */
[----:B------:R-:W-:Y:S01]  /*3d70*/  ULEA UR5, UR7, UR6, 0x3 ;  /* 0x0000000607057291 */ /* 0x000fe2000f8e18ff */
[----:B------:R-:W-:-:S04]  /*3d80*/  LOP3.LUT R2, R11, UR8, RZ, 0x3c, !PT ;  /* 0x000000080b027c12 */ /* 0x000fc8000f8e3cff */
[----:B--2---:R-:W-:-:S04]  /*3d90*/  SHF.L.U32 R3, R2, 0x1f, RZ ;  /* 0x0000001f02037819 */ /* 0x004fc800000006ff */
[----:B------:R-:W1:Y:S02]  /*3da0*/  SYNCS.PHASECHK.TRANS64.TRYWAIT P0, [UR5], R3 ;  /* 0x00000003ff0075a7 */ /* 0x000e640008001105 */
[----:B-1----:R-:W-:Y:S05]  /*3db0*/  @!P0 BRA `(.L_x_75) ;  /* 0x0000003c00788947 */ /* 0x002fea0003800000 */
.L_x_157:
        /* <DEDUP_REMOVED lines=9> */
.L_x_159:
[----:B------:R-:W-:-:S04]  /*3e50*/  UIADD3 UR7, UPT, UPT, UR7, 0x1, URZ ;  /* 0x0000000107077890 */ /* 0x000fc8000fffe0ff */
[----:B------:R-:W-:-:S04]  /*3e60*/  UISETP.NE.AND UP0, UPT, UR7, 0x4, UPT ;  /* 0x000000040700788c */ /* 0x000fc8000bf05270 */
[----:B------:R-:W-:Y:S02]  /*3e70*/  USEL UR5, URZ, 0x1, UP0 ;  /* 0x00000001ff057887 */ /* 0x000fe40008000000 */
[----:B------:R-:W-:-:S04]  /*3e80*/  USEL UR7, UR7, URZ, UP0 ;  /* 0x000000ff07077287 */ /* 0x000fc80008000000 */
[----:B------:R-:W-:Y:S01]  /*3e90*/  ULEA UR7, UR7, UR6, 0x3 ;  /* 0x0000000607077291 */ /* 0x000fe2000f8e18ff */
[----:B-1----:R-:W-:-:S04]  /*3ea0*/  LOP3.LUT R3, R2, UR5, RZ, 0x3c, !PT ;  /* 0x0000000502037c12 */ /* 0x002fc8000f8e3cff */
[----:B------:R-:W-:-:S04]  /*3eb0*/  SHF.L.U32 R3, R3, 0x1f, RZ ;  /* 0x0000001f03037819 */ /* 0x000fc800000006ff */
[----:B------:R-:W1:Y:S02]  /*3ec0*/  SYNCS.PHASECHK.TRANS64.TRYWAIT P0, [UR7], R3 ;  /* 0x00000003ff0075a7 */ /* 0x000e640008001107 */
[----:B-1----:R-:W-:Y:S05]  /*3ed0*/  @!P0 BRA `(.L_x_77) ;  /* 0x0000003c00608947 */ /* 0x002fea0003800000 */
.L_x_161:
[----:B------:R-:W-:Y:S01]  /*3ee0*/  NOP ;  /* 0x0000000000007918 */ /* 0x000fe20000000000 */
[----:B-1----:R-:W1:Y:S01]  /*3ef0*/  LDS R0, [UR4+0x14] ;  /* 0x00001404ff007984 */ /* 0x002e620008000800 */
[----:B------:R-:W-:Y:S01]  /*3f00*/  ULOP3.LUT UR6, UR19, 0xffff, URZ, 0xc0, !UPT ;  /* 0x0000ffff13067892 */ /* 0x000fe2000f8ec0ff */
[----:B------:R-:W-:Y:S01]  /*3f10*/  UMOV UR8, 0xffff ;  /* 0x0000ffff00087882 */ /* 0x000fe20000000000 */
[----:B------:R-:W-:Y:S02]  /*3f20*/  UMOV UR5, 0x1 ;  /* 0x0000000100057882 */ /* 0x000fe40000000000 */
[----:B------:R-:W-:-:S04]  /*3f30*/  USHF.R.U32.HI UR6, URZ, 0x5, UR6 ;  /* 0x00000005ff067899 */ /* 0x000fc80008011606 */
[----:B------:R-:W-:Y:S02]  /*3f40*/  USHF.L.U32 UR8, UR8, UR6, URZ ;  /* 0x0000000608087299 */ /* 0x000fe400080006ff */
[----:B------:R-:W-:-:S04]  /*3f50*/  USHF.L.U32 UR5, UR5, UR6, URZ ;  /* 0x0000000605057299 */ /* 0x000fc800080006ff */
[----:B-1----:R-:W-:-:S04]  /*3f60*/  LOP3.LUT R0, R0, UR8, RZ, 0xc0, !PT ;  /* 0x0000000800007c12 */ /* 0x002fc8000f8ec0ff */
[----:B------:R-:W-:-:S13]  /*3f70*/  ISETP.NE.AND P0, PT, R0, UR8, PT ;  /* 0x0000000800007c0c */ /* 0x000fda000bf05270 */
[----:B------:R-:W-:Y:S05]  /*3f80*/  @P0 BRA `(.L_x_78) ;  /* 0x0000000000580947 */ /* 0x000fea0003800000 */
[----:B------:R-:W1:Y:S02]  /*3f90*/  LDS R0, [UR4+0x18] ;  /* 0x00001804ff007984 */ /* 0x000e640008000800 */
[----:B-1----:R-:W-:-:S04]  /*3fa0*/  LOP3.LUT R0, R0, UR5, RZ, 0xc0, !PT ;  /* 0x0000000500007c12 */ /* 0x002fc8000f8ec0ff */
[----:B------:R-:W-:-:S13]  /*3fb0*/  ISETP.NE.AND P0, PT, R0, UR5, PT ;  /* 0x0000000500007c0c */ /* 0x000fda000bf05270 */
[----:B------:R-:W-:Y:S05]  /*3fc0*/  @P0 BRA `(.L_x_79) ;  /* 0x00000000003c0947 */ /* 0x000fea0003800000 */
[----:B------:R-:W1:Y:S01]  /*3fd0*/  S2R R2, SR_LANEID ;  /* 0x0000000000027919 */ /* 0x000e620000000000 */
[----:B------:R-:W-:Y:S01]  /*3fe0*/  ULOP3.LUT UR8, URZ, UR8, URZ, 0x33, !UPT ;  /* 0x00000008ff087292 */ /* 0x000fe2000f8e33ff */
[----:B------:R-:W-:Y:S01]  /*3ff0*/  LOP3.LUT R4, RZ, UR5, RZ, 0x33, !PT ;  /* 0x00000005ff047c12 */ /* 0x000fe2000f8e33ff */
[----:B------:R-:W-:Y:S02]  /*4000*/  VOTEU.ANY UR7, UPT, PT ;  /* 0x0000000000077886 */ /* 0x000fe400038e0100 */
[----:B------:R-:W-:Y:S01]  /*4010*/  UFLO.U32 UR7, UR7 ;  /* 0x00000007000772bd */ /* 0x000fe200080e0000 */
[----:B------:R-:W2:Y:S01]  /*4020*/  REDUX UR5, R4 ;  /* 0x00000000040573c4 */ /* 0x000ea20000000000 */
[----:B------:R-:W-:-:S06]  /*4030*/  IMAD.U32 R0, RZ, RZ, UR8 ;  /* 0x00000008ff007e24 */ /* 0x000fcc000f8e00ff */
[----:B------:R3:W-:Y:S01]  /*4040*/  UTCATOMSWS.AND URZ, UR8 ;  /* 0x0000000800ff79e3 */ /* 0x0007e20008000000 */
[----:B------:R-:W4:Y:S01]  /*4050*/  REDUX UR6, R0 ;  /* 0x00000000000673c4 */ /* 0x000f220000000000 */
[----:B-1----:R-:W-:Y:S01]  /*4060*/  ISETP.EQ.U32.AND P0, PT, R2, UR7, PT ;  /* 0x0000000702007c0c */ /* 0x002fe2000bf02070 */
[----:B--2---:R-:W-:Y:S01]  /*4070*/  IMAD.U32 R2, RZ, RZ, UR5 ;  /* 0x00000005ff027e24 */ /* 0x004fe2000f8e00ff */
[----:B----4-:R-:W-:-:S11]  /*4080*/  MOV R3, UR6 ;  /* 0x0000000600037c02 */ /* 0x010fd60008000f00 */
[----:B------:R3:W-:Y:S04]  /*4090*/  @P0 ATOMS.AND RZ, [UR4+0x14], R3 ;  /* 0x00001403ffff098c */ /* 0x0007e8000a800004 */
[----:B------:R3:W-:Y:S01]  /*40a0*/  @P0 ATOMS.AND RZ, [UR4+0x18], R2 ;  /* 0x00001802ffff098c */ /* 0x0007e2000a800004 */
[----:B------:R-:W-:Y:S05]  /*40b0*/  BRA `(.L_x_80) ;  /* 0x0000000000147947 */ /* 0x000fea0003800000 */
.L_x_79:
[----:B------:R-:W-:Y:S02]  /*40c0*/  MOV R2, 0x40e0 ;  /* 0x000040e000027802 */ /* 0x000fe40000000f00 */
[----:B----45:R-:W-:Y:S05]  /*40d0*/  CALL.REL.NOINC `($__internal_0_$__cuda_sm10x_tcgen05_guardrail_trap_col_being_dealloced_not_returned_by_alloc) ;  /* 0x0000003c007c7944 */ /* 0x030fea0003c00000 */
[----:B------:R-:W-:Y:S05]  /*40e0*/  BRA `(.L_x_80) ;  /* 0x0000000000087947 */ /* 0x000fea0003800000 */
.L_x_78:
[----:B------:R-:W-:Y:S02]  /*40f0*/  MOV R2, 0x4110 ;  /* 0x0000411000027802 */ /* 0x000fe40000000f00 */
[----:B----45:R-:W-:Y:S05]  /*4100*/  CALL.REL.NOINC `($__internal_2_$__cuda_sm10x_tcgen05_guardrail_trap_unallocated_columns_being_dealloced) ;  /* 0x0000003c00887944 */ /* 0x030fea0003c00000 */
.L_x_80:
[----:B------:R-:W-:Y:S01]  /*4110*/  NOP ;  /* 0x0000000000007918 */ /* 0x000fe20000000000 */
[----:B---3--:R-:W-:Y:S05]  /*4120*/  EXIT ;  /* 0x000000000000794d */ /* 0x008fea0003800000 */
.L_x_62:
[----:B------:R-:W-:-:S09]  /*4130*/  UISETP.NE.OR UP2, UPT, UR8, 0x3, !UP2 ;  /* 0x000000030800788c */ /* 0x000fd2000d745670 */
[----:B------:R-:W-:Y:S05]  /*4140*/  BRA.U UP2, `(.L_x_81) ;  /* 0x0000000902c87547 */ /* 0x000fea000b800000 */
[----:B------:R-:W1:Y:S01]  /*4150*/  LDCU.64 UR6, c[0x0][0x888] ;  /* 0x00011100ff0677ac */ /* 0x000e620008000a00 */
[----:B------:R-:W2:Y:S01]  /*4160*/  LDC R0, c[0x0][0xb30] ;  /* 0x0002cc00ff007b82 */ /* 0x000ea20000000800 */
[----:B------:R-:W-:Y:S01]  /*4170*/  IMAD.MOV.U32 R30, RZ, RZ, 0x1 ;  /* 0x00000001ff1e7424 */ /* 0x000fe200078e00ff */
[----:B------:R-:W-:Y:S01]  /*4180*/  CS2R R28, SRZ ;  /* 0x00000000001c7805 */ /* 0x000fe2000001ff00 */
[----:B------:R-:W4:Y:S01]  /*4190*/  LDCU.64 UR4, c[0x0][0x890] ;  /* 0x00011200ff0477ac */ /* 0x000f220008000a00 */
[----:B------:R-:W-:Y:S01]  /*41a0*/  IMAD.MOV.U32 R25, RZ, RZ, 0x2000 ;  /* 0x00002000ff197424 */ /* 0x000fe200078e00ff */
[----:B------:R-:W-:-:S03]  /*41b0*/  UMOV UR8, 0x400 ;  /* 0x0000040000087882 */ /* 0x000fc60000000000 */
[----:B------:R-:W3:Y:S01]  /*41c0*/  LDC R19, c[0x0][0x370] ;  /* 0x0000dc00ff137b82 */ /* 0x000ee20000000800 */
[----:B------:R-:W-:-:S07]  /*41d0*/  UPLOP3.LUT UP1, UPT, UPT, UPT, UPT, 0x40, 0x4 ;  /* 0x000000000004789c */ /* 0x000fce0003f2e870 */
[----:B------:R-:W3:Y:S01]  /*41e0*/  LDC R2, c[0x0][0xb0c] ;  /* 0x0002c300ff027b82 */ /* 0x000ee20000000800 */
[----:B-1----:R-:W-:Y:S02]  /*41f0*/  UISETP.NE.U32.AND UP2, UPT, UR6, URZ, UPT ;  /* 0x000000ff0600728c */ /* 0x002fe4000bf45070 */
[----:B------:R-:W-:Y:S02]  /*4200*/  ULEA UR6, UR37, UR8, 0x18 ;  /* 0x0000000825067291 */ /* 0x000fe4000f8ec0ff */
[----:B------:R-:W-:Y:S02]  /*4210*/  UISETP.NE.AND.EX UP2, UPT, UR7, URZ, UPT, UP2 ;  /* 0x000000ff0700728c */ /* 0x000fe4000bf45320 */
[----:B------:R-:W-:Y:S01]  /*4220*/  UIADD3 UR7, UPT, UPT, UR6, 0x110, URZ ;  /* 0x0000011006077890 */ /* 0x000fe2000fffe0ff */
[----:B------:R-:W1:Y:S01]  /*4230*/  LDC R18, c[0x0][0xb20] ;  /* 0x0002c800ff127b82 */ /* 0x000e620000000800 */
[----:B----4-:R-:W-:Y:S01]  /*4240*/  UISETP.NE.U32.AND UP3, UPT, UR4, URZ, UPT ;  /* 0x000000ff0400728c */ /* 0x010fe2000bf65070 */
[----:B--2---:R-:W-:Y:S01]  /*4250*/  ISETP.NE.AND P1, PT, R0, 0x1, PT ;  /* 0x000000010000780c */ /* 0x004fe20003f25270 */
[----:B------:R-:W-:-:S02]  /*4260*/  UPRMT UR37, UR37, 0x654, UR7 ;  /* 0x0000065425257896 */ /* 0x000fc40008000007 */
[----:B------:R-:W-:-:S03]  /*4270*/  UISETP.NE.AND.EX UP3, UPT, UR5, URZ, UPT, UP3 ;  /* 0x000000ff0500728c */ /* 0x000fc6000bf65330 */
[----:B------:R-:W2:Y:S08]  /*4280*/  LDC.64 R32, c[0x0][0x348] ;  /* 0x0000d200ff207b82 */ /* 0x000eb00000000a00 */
[----:B------:R-:W4:Y:S08]  /*4290*/  LDC.64 R16, c[0x0][0xb10] ;  /* 0x0002c400ff107b82 */ /* 0x000f300000000a00 */
[----:B------:R-:W1:Y:S08]  /*42a0*/  LDC.64 R6, c[0x0][0xb18] ;  /* 0x0002c600ff067b82 */ /* 0x000e700000000a00 */
[----:B------:R-:W1:Y:S08]  /*42b0*/  LDC.64 R4, c[0x0][0xb28] ;  /* 0x0002ca00ff047b82 */ /* 0x000e700000000a00 */
[----:B---3--:R-:W1:Y:S02]  /*42c0*/  LDC R24, c[0x0][0x374] ;  /* 0x0000dd00ff187b82 */ /* 0x008e640000000800 */
.L_x_89:
[C---:B------:R-:W-:Y:S02]  /*42d0*/  LEA R0, R29.reuse, UR6, 0x3 ;  /* 0x000000061d007c11 */ /* 0x040fe4000f8e18ff */
[----:B------:R-:W-:Y:S02]  /*42e0*/  SHF.L.U32 R3, R28, 0x1f, RZ ;  /* 0x0000001f1c037819 */ /* 0x000fe400000006ff */
[----:B------:R-:W-:Y:S02]  /*42f0*/  LEA R20, R29, UR6, 0x4 ;  /* 0x000000061d147c11 */ /* 0x000fe4000f8e20ff */
[----:B---3--:R-:W3:Y:S02]  /*4300*/  SYNCS.PHASECHK.TRANS64.TRYWAIT P0, [R0+URZ+0x130], R3 ;  /* 0x00013003000075a7 */ /* 0x008ee400080011ff */
[----:B---3--:R-:W-:Y:S05]  /*4310*/  @!P0 BRA `(.L_x_82) ;  /* 0x0000003800688947 */ /* 0x008fea0003800000 */
.L_x_162:
[----:B------:R-:W-:Y:S01]  /*4320*/  ISETP.GE.AND P0, PT, R72, 0x1, PT ;  /* 0x000000014800780c */ /* 0x000fe20003f06270 */
[----:B------:R-:W1:Y:S01]  /*4330*/  LDS.128 R20, [R20+0x1c0] ;  /* 0x0001c00014147984 */ /* 0x000e620000000c00 */
[----:B------:R-:W-:Y:S01]  /*4340*/  ISETP.NE.U32.AND P4, PT, RZ, UR4, PT ;  /* 0x00000004ff007c0c */ /* 0x000fe2000bf85070 */
[----:B---3--:R-:W-:Y:S01]  /*4350*/  VIADD R0, R0, 0x140 ;  /* 0x0000014000007836 */ /* 0x008fe20000000000 */
[----:B------:R-:W-:Y:S02]  /*4360*/  SHF.L.U32 R26, R30, 0x1f, RZ ;  /* 0x0000001f1e1a7819 */ /* 0x000fe400000006ff */
[----:B------:R-:W-:Y:S02]  /*4370*/  ISETP.NE.AND.EX P4, PT, RZ, UR5, PT, P4 ;  /* 0x00000005ff007c0c */ /* 0x000fe4000bf85340 */
[----:B------:R-:W-:Y:S01]  /*4380*/  PRMT R0, RZ, 0x654, R0 ;  /* 0x00000654ff007816 */ /* 0x000fe20000000000 */
[----:B------:R-:W-:Y:S01]  /*4390*/  @!PT LDS RZ, [RZ] ;  /* 0x00000000fffff984 */ /* 0x000fe20000000800 */
[----:B------:R-:W-:Y:S01]  /*43a0*/  @!PT LDS RZ, [RZ] ;  /* 0x00000000fffff984 */ /* 0x000fe20000000800 */
[----:B------:R-:W-:Y:S01]  /*43b0*/  @!PT LDS RZ, [RZ] ;  /* 0x00000000fffff984 */ /* 0x000fe20000000800 */
[----:B------:R-:W-:Y:S01]  /*43c0*/  @!PT LDS RZ, [RZ] ;  /* 0x00000000fffff984 */ /* 0x000fe20000000800 */
[----:B------:R3:W-:Y:S06]  /*43d0*/  MEMBAR.ALL.CTA ;  /* 0x0000000000007992 */ /* 0x0007ec0000008000 */
[----:B---3--:R-:W3:Y:S02]  /*43e0*/  FENCE.VIEW.ASYNC.S ;  /* 0x00000000000073c6 */ /* 0x008ee40000000000 */
[----:B---3--:R3:W-:Y:S01]  /*43f0*/  SYNCS.ARRIVE.TRANS64.RED.A1T0 RZ, [R0+URZ], RZ ;  /* 0x000000ff00ff79a7 */ /* 0x0087e200081004ff */
[----:B-1----:R-:W-:Y:S11]  /*4400*/  LOP3.LUT P3, RZ, R22, 0x1, RZ, 0xc0, !PT ;  /* 0x0000000116ff7812 */ /* 0x002ff6000786c0ff */
[----:B------:R-:W-:Y:S02]  /*4410*/  @!UPT UIADD3 URZ, UPT, UPT, URZ, URZ, URZ ;  /* 0x000000fffffff290 */ /* 0x000fe4000fffe0ff */
[----:B------:R-:W-:Y:S02]  /*4420*/  @P3 MOV R13, R20 ;  /* 0x00000014000d3202 */ /* 0x000fe40000000f00 */
[----:B------:R-:W-:Y:S01]  /*4430*/  @P3 LOP3.LUT R8, R21, 0xffff, RZ, 0xc0, !PT ;  /* 0x0000ffff15083812 */ /* 0x000fe200078ec0ff */
[----:B---3--:R-:W-:Y:S06]  /*4440*/  @!P0 BRA `(.L_x_83) ;  /* 0x0000000000a48947 */ /* 0x008fec0003800000 */
[----:B------:R-:W-:Y:S01]  /*4450*/  IMAD.HI.U32 R31, R24, R7, RZ ;  /* 0x00000007181f7227 */ /* 0x000fe200078e00ff */
[----:B------:R-:W-:Y:S02]  /*4460*/  ISETP.NE.AND P0, PT, R6, 0x1, PT ;  /* 0x000000010600780c */ /* 0x000fe40003f05270 */
[----:B------:R-:W-:Y:S01]  /*4470*/  ISETP.NE.AND P2, PT, R72, 0x1, PT ;  /* 0x000000014800780c */ /* 0x000fe20003f45270 */
[----:B----4-:R-:W-:Y:S01]  /*4480*/  IMAD.HI.U32 R34, R19, R16, RZ ;  /* 0x0000001013227227 */ /* 0x010fe200078e00ff */
[----:B------:R-:W-:Y:S02]  /*4490*/  SHF.R.U32.HI R31, RZ, R18, R31 ;  /* 0x00000012ff1f7219 */ /* 0x000fe4000001161f */
[----:B------:R-:W-:Y:S01]  /*44a0*/  ISETP.NE.AND P5, PT, R2, 0x1, PT ;  /* 0x000000010200780c */ /* 0x000fe20003fa5270 */
[----:B------:R-:W-:Y:S01]  /*44b0*/  IMAD.HI.U32 R36, R13, R16, RZ ;  /* 0x000000100d247227 */ /* 0x000fe200078e00ff */
[----:B------:R-:W-:Y:S02]  /*44c0*/  SHF.R.U32.HI R34, RZ, R17, R34 ;  /* 0x00000011ff227219 */ /* 0x000fe40000011622 */
[----:B------:R-:W-:Y:S01]  /*44d0*/  SEL R3, R24, R31, !P0 ;  /* 0x0000001f18037207 */ /* 0x000fe20004000000 */
[C---:B------:R-:W-:Y:S01]  /*44e0*/  IMAD.HI.U32 R31, R8.reuse, R7, RZ ;  /* 0x00000007081f7227 */ /* 0x040fe200078e00ff */
[----:B------:R-:W-:Y:S02]  /*44f0*/  SEL R11, R19, R34, !P5 ;  /* 0x00000022130b7207 */ /* 0x000fe40006800000 */
[----:B------:R-:W-:Y:S01]  /*4500*/  SHF.R.U32.HI R36, RZ, R17, R36 ;  /* 0x00000011ff247219 */ /* 0x000fe20000011624 */
[----:B------:R-:W-:Y:S01]  /*4510*/  IMAD.HI.U32 R38, R3, R4, RZ ;  /* 0x0000000403267227 */ /* 0x000fe200078e00ff */
[----:B------:R-:W-:Y:S03]  /*4520*/  SHF.R.U32.HI R31, RZ, R18, R31 ;  /* 0x00000012ff1f7219 */ /* 0x000fe6000001161f */
[----:B------:R-:W-:Y:S01]  /*4530*/  IMAD.HI.U32 R34, R11, R4, RZ ;  /* 0x000000040b227227 */ /* 0x000fe200078e00ff */
[----:B------:R-:W-:Y:S02]  /*4540*/  @P2 SHF.R.U32.HI R3, RZ, R5, R38 ;  /* 0x00000005ff032219 */ /* 0x000fe40000011626 */
[----:B------:R-:W-:Y:S02]  /*4550*/  SEL R9, R8, R31, !P0 ;  /* 0x0000001f08097207 */ /* 0x000fe40004000000 */
[----:B------:R-:W-:Y:S01]  /*4560*/  @P2 SHF.R.U32.HI R11, RZ, R5, R34 ;  /* 0x00000005ff0b2219 */ /* 0x000fe20000011622 */
[C---:B------:R-:W-:Y:S01]  /*4570*/  IMAD R10, R72.reuse, R3, RZ ;  /* 0x00000003480a7224 */ /* 0x040fe200078e02ff */
[----:B------:R-:W-:Y:S01]  /*4580*/  SEL R3, R13, R36, !P5 ;  /* 0x000000240d037207 */ /* 0x000fe20006800000 */
[C---:B------:R-:W-:Y:S03]  /*4590*/  IMAD.HI.U32 R14, R9.reuse, R4, RZ ;  /* 0x00000004090e7227 */ /* 0x040fe600078e00ff */
[----:B------:R-:W-:Y:S01]  /*45a0*/  ISETP.GE.AND P0, PT, R9, R10, PT ;  /* 0x0000000a0900720c */ /* 0x000fe20003f06270 */
[C---:B------:R-:W-:Y:S01]  /*45b0*/  IMAD R12, R72.reuse, R11, RZ ;  /* 0x0000000b480c7224 */ /* 0x040fe200078e02ff */
[-C--:B------:R-:W-:Y:S04]  /*45c0*/  SHF.R.U32.HI R14, RZ, R5.reuse, R14 ;  /* 0x00000005ff0e7219 */ /* 0x080fe8000001160e */
[----:B------:R-:W-:Y:S02]  /*45d0*/  ISETP.GE.OR P0, PT, R3, R12, P0 ;  /* 0x0000000c0300720c */ /* 0x000fe40000706670 */
[----:B------:R-:W-:Y:S05]  /*45e0*/  SEL R15, R9, R14, !P2 ;  /* 0x0000000e090f7207 */ /* 0x000fea0005000000 */
[----:B------:R-:W-:Y:S04]  /*45f0*/  IMAD.MOV R14, RZ, RZ, -R15 ;  /* 0x000000ffff0e7224 */ /* 0x000fe800078e0a0f */
[----:B------:R-:W-:Y:S02]  /*4600*/  IMAD R14, R72, R14, R9 ;  /* 0x0000000e480e7224 */ /* 0x000fe400078e0209 */
[C---:B------:R-:W-:Y:S05]  /*4610*/  @!P0 IMAD.HI.U32 R10, R3.reuse, R4, RZ ;  /* 0x00000004030a8227 */ /* 0x040fea00078e00ff */
[----:B------:R-:W-:Y:S04]  /*4620*/  @!P0 SHF.R.U32.HI R10, RZ, R5, R10 ;  /* 0x00000005ff0a8219 */ /* 0x000fe8000001160a */
[----:B------:R-:W-:Y:S01]  /*4630*/  @!P0 SEL R0, R3, R10, !P2 ;  /* 0x0000000a03008207 */ /* 0x000fe20005000000 */
[----:B------:R-:W-:Y:S03]  /*4640*/  IMAD.MOV R10, RZ, RZ, -R3 ;  /* 0x000000ffff0a7224 */ /* 0x000fe600078e0a03 */
[----:B------:R-:W-:Y:S01]  /*4650*/  @!P0 IADD3 R15, PT, PT, R15, -R0, RZ ;  /* 0x800000000f0f8210 */ /* 0x000fe20007ffe0ff */
[----:B------:R-:W-:Y:S01]  /*4660*/  @!P0 IMAD R0, R11, R14, R0 ;  /* 0x0000000e0b008224 */ /* 0x000fe200078e0200 */
[----:B------:R-:W-:Y:S01]  /*4670*/  IADD3 R11, PT, PT, -R9, RZ, RZ ;  /* 0x000000ff090b7210 */ /* 0x000fe20007ffe1ff */
[----:B------:R-:W-:Y:S02]  /*4680*/  IMAD R13, R2, R10, R13 ;  /* 0x0000000a020d7224 */ /* 0x000fe400078e020d */
[----:B------:R-:W-:Y:S02]  /*4690*/  @!P0 IMAD R9, R15, R72, R3 ;  /* 0x000000480f098224 */ /* 0x000fe400078e0203 */
[----:B------:R-:W-:Y:S02]  /*46a0*/  @!P0 IMAD.MOV.U32 R3, RZ, RZ, R0 ;  /* 0x000000ffff038224 */ /* 0x000fe400078e0000 */
[----:B------:R-:W-:Y:S02]  /*46b0*/  IMAD R8, R6, R11, R8 ;  /* 0x0000000b06087224 */ /* 0x000fe400078e0208 */
[----:B------:R-:W-:Y:S02]  /*46c0*/  IMAD R13, R3, R2, R13 ;  /* 0x00000002030d7224 */ /* 0x000fe400078e020d */
[----:B------:R-:W-:Y:S02]  /*46d0*/  IMAD R8, R9, R6, R8 ;  /* 0x0000000609087224 */ /* 0x000fe400078e0208 */
.L_x_83:
[----:B------:R-:W-:Y:S05]  /*46e0*/  BRA.U UP1, `(.L_x_84) ;  /* 0x0000000101107547 */ /* 0x000fea000b800000 */
[----:B------:R-:W-:Y:S04]  /*46f0*/  MOV R0, UR13 ;  /* 0x0000000d00007c02 */ /* 0x000fe80008000f00 */
[----:B------:R-:W-:Y:S04]  /*4700*/  SHF.L.U32 R3, R0, 0x1f, RZ ;  /* 0x0000001f00037819 */ /* 0x000fe800000006ff */
[----:B------:R-:W1:Y:S02]  /*4710*/  SYNCS.PHASECHK.TRANS64.TRYWAIT P0, [UR6+0x128], R3 ;  /* 0x00012803ff0075a7 */ /* 0x000e640008001106 */
[----:B-1----:R-:W-:Y:S05]  /*4720*/  @!P0 BRA `(.L_x_85) ;  /* 0x0000003400788947 */ /* 0x002fea0003800000 */
.L_x_84:
[----:B------:R-:W-:Y:S05]  /*4730*/  BRA.U !UP3, `(.L_x_86) ;  /* 0x000000010b347547 */ /* 0x000fea000b800000 */
[----:B------:R-:W-:Y:S01]  /*4740*/  UPLOP3.LUT UP0, UPT, UPT, UPT, UP2, 0x80, 0x8 ;  /* 0x000000000008789c */ /* 0x000fe20003f0f020 */
[----:B-1----:R-:W-:Y:S02]  /*4750*/  HFMA2 R0, -RZ, RZ, 0, 5.9604644775390625e-08 ;  /* 0x00000001ff007431 */ /* 0x002fe400000001ff */
[----:B------:R-:W-:Y:S03]  /*4760*/  IMAD.MOV.U32 R164, RZ, RZ, 0x1 ;  /* 0x00000001ffa47424 */ /* 0x000fe600078e00ff */
[----:B------:R-:W-:Y:S05]  /*4770*/  PLOP3.LUT P0, PT, PT, PT, UP0, 0x80, 0x8 ;  /* 0x000000000008781c */ /* 0x000fea0003f0f008 */
[----:B------:R-:W1:Y:S01]  /*4780*/  @UP0 LDCU.64 UR8, c[0x0][0x888] ;  /* 0x00011100ff0807ac */ /* 0x000e620008000a00 */
[----:B------:R-:W-:Y:S07]  /*4790*/  @UP0 UIMAD UR7, UR36, UR4, URZ ;  /* 0x00000004240702a4 */ /* 0x000fee000f8e02ff */
[----:B------:R-:W-:Y:S01]  /*47a0*/  @!P0 PRMT R164, R0, 0x7610, R164 ;  /* 0x0000761000a48816 */ /* 0x000fe200000000a4 */
[----:B-1----:R-:W-:Y:S03]  /*47b0*/  @UP0 UIMAD.WIDE UR8, UR7, 0x4, UR8 ;  /* 0x00000004070808a5 */ /* 0x002fe6000f8e0208 */
[----:B------:R-:W1:Y:S03]  /*47c0*/  @!UP0 LDCU UR7, c[0x0][0x880] ;  /* 0x00011000ff0787ac */ /* 0x000e660008000800 */
[----:B------:R-:W-:Y:S01]  /*47d0*/  IMAD.U32 R10, RZ, RZ, UR8 ;  /* 0x00000008ff0a7e24 */ /* 0x000fe2000f8e00ff */
[----:B------:R-:W-:Y:S05]  /*47e0*/  MOV R11, UR9 ;  /* 0x00000009000b7c02 */ /* 0x000fea0008000f00 */
[----:B-----5:R3:W5:Y:S02]  /*47f0*/  @P0 LDG.E R81, desc[UR40][R10.64] ;  /* 0x000000280a510981 */ /* 0x020764000c1e1900 */
[----:B-1-3--:R-:W-:Y:S07]  /*4800*/  @!P0 IMAD.U32 R81, RZ, RZ, UR7 ;  /* 0x00000007ff518e24 */ /* 0x00afee000f8e00ff */
.L_x_86:
[----:B-----5:R-:W-:Y:S01]  /*4810*/  @!P4 FSETP.EQ.AND P5, PT, R81, RZ, PT ;  /* 0x000000ff5100c20b */ /* 0x020fe20003fa2000 */
[----:B------:R-:W-:Y:S01]  /*4820*/  @!UPT UIADD3 URZ, UPT, UPT, URZ, URZ, URZ ;  /* 0x000000fffffff290 */ /* 0x000fe2000fffe0ff */
[----:B------:R-:W-:Y:S11]  /*4830*/  @!P4 BRA `(.L_x_87) ;  /* 0x000000000014c947 */ /* 0x000ff60003800000 */
[----:B------:R-:W-:Y:S02]  /*4840*/  LOP3.LUT P0, RZ, R164, 0xff, RZ, 0xc0, !PT ;  /* 0x000000ffa4ff7812 */ /* 0x000fe4000780c0ff */
[----:B------:R-:W-:Y:S04]  /*4850*/  PLOP3.LUT P5, PT, PT, PT, UP0, 0x80, 0x8 ;  /* 0x000000000008781c */ /* 0x000fe80003faf008 */
[----:B------:R-:W-:Y:S07]  /*4860*/  PLOP3.LUT P5, PT, P5, PT, PT, 0x8, 0x80 ;  /* 0x000000000080781c */ /* 0x000fee0002fae170 */
[----:B------:R-:W-:Y:S11]  /*4870*/  @P0 FSETP.EQ.AND P5, PT, R81, RZ, PT ;  /* 0x000000ff5100020b */ /* 0x000ff60003fa2000 */
[----:B------:R-:W-:Y:S02]  /*4880*/  @!UPT UIADD3 URZ, UPT, UPT, URZ, URZ, URZ ;  /* 0x000000fffffff290 */ /* 0x000fe4000fffe0ff */
.L_x_87:
[----:B------:R-:W3:Y:S01]  /*4890*/  SYNCS.PHASECHK.TRANS64.TRYWAIT P4, [UR6+0x118], R26 ;  /* 0x0001181aff0075a7 */ /* 0x000ee20008081106 */
[----:B------:R-:W-:Y:S01]  /*48a0*/  @P3 SHF.R.U32.HI R27, RZ, 0x10, R21 ;  /* 0x00000010ff1b3819 */ /* 0x000fe20000011615 */
[----:B------:R-:W-:Y:S01]  /*48b0*/  VIADD R29, R29, 0x1 ;  /* 0x000000011d1d7836 */ /* 0x000fe20000000000 */
[----:B------:R-:W5:Y:S08]  /*48c0*/  LDC.64 R14, c[0x0][0xb10] ;  /* 0x0002c400ff0e7b82 */ /* 0x000f700000000a00 */
[----:B------:R-:W2:Y:S08]  /*48d0*/  LDC.64 R10, c[0x0][0xb18] ;  /* 0x0002c600ff0a7b82 */ /* 0x000eb00000000a00 */
[----:B-1----:R-:W1:Y:S08]  /*48e0*/  @!P1 LDC R0, c[0x0][0xb20] ;  /* 0x0002c800ff009b82 */ /* 0x002e700000000800 */
[----:B------:R-:W4:Y:S01]  /*48f0*/  @!P1 LDC R3, c[0x0][0xb0c] ;  /* 0x0002c300ff039b82 */ /* 0x000f220000000800 */
[----:B-----5:R-:W-:Y:S05]  /*4900*/  @!P1 IMAD.HI.U32 R14, R13, R14, RZ ;  /* 0x0000000e0d0e9227 */ /* 0x020fea00078e00ff */
[----:B------:R-:W-:Y:S01]  /*4910*/  @!P1 SHF.R.U32.HI R14, RZ, R15, R14 ;  /* 0x0000000fff0e9219 */ /* 0x000fe2000001160e */
[----:B--2---:R-:W-:Y:S01]  /*4920*/  @!P1 IMAD.HI.U32 R11, R8, R11, RZ ;  /* 0x0000000b080b9227 */ /* 0x004fe200078e00ff */
[----:B------:R-:W-:Y:S04]  /*4930*/  @!P1 ISETP.NE.AND P0, PT, R10, 0x1, PT ;  /* 0x000000010a00980c */ /* 0x000fe80003f05270 */
[----:B-1----:R-:W-:Y:S02]  /*4940*/  @!P1 SHF.R.U32.HI R9, RZ, R0, R11 ;  /* 0x00000000ff099219 */ /* 0x002fe4000001160b */
[----:B----4-:R-:W-:Y:S02]  /*4950*/  @!P1 ISETP.NE.AND P2, PT, R3, 0x1, PT ;  /* 0x000000010300980c */ /* 0x010fe40003f45270 */
[----:B------:R-:W-:Y:S02]  /*4960*/  @!P1 SEL R9, R8, R9, !P0 ;  /* 0x0000000908099207 */ /* 0x000fe40004000000 */
[----:B------:R-:W-:Y:S02]  /*4970*/  ELECT P0, URZ, PT ;  /* 0x0000000000ff782f */ /* 0x000fe40003800000 */
[----:B------:R-:W-:Y:S05]  /*4980*/  @!P1 SEL R14, R13, R14, !P2 ;  /* 0x0000000e0d0e9207 */ /* 0x000fea0005000000 */
[----:B------:R-:W-:Y:S02]  /*4990*/  @!P1 IMAD.IADD R0, R9, 0x1, -R14 ;  /* 0x0000000109009824 */ /* 0x000fe400078e0a0e */
[----:B------:R-:W-:Y:S02]  /*49a0*/  @!P1 IMAD.IADD R9, R14, 0x1, -R9 ;  /* 0x000000010e099824 */ /* 0x000fe400078e0a09 */
[----:B------:R-:W-:Y:S02]  /*49b0*/  @!P1 IMAD R13, R0, R3, R13 ;  /* 0x00000003000d9224 */ /* 0x000fe400078e020d */
[----:B------:R-:W-:Y:S01]  /*49c0*/  @!P1 IMAD R8, R9, R10, R8 ;  /* 0x0000000a09089224 */ /* 0x000fe200078e0208 */
[----:B---3--:R-:W-:Y:S06]  /*49d0*/  @!P4 BRA `(.L_x_88) ;  /* 0x0000003000e4c947 */ /* 0x008fec0003800000 */
.L_x_165:
[----:B------:R-:W-:Y:S01]  /*49e0*/  PLOP3.LUT P5, PT, P5, P0, PT, 0xf2, 0x2f ;  /* 0x00000000002f781c */ /* 0x000fe20002fa1e72 */
[----:B------:R-:W-:Y:S01]  /*49f0*/  UMOV UR14, 0x0 ;  /* 0x00000000000e7882 */ /* 0x000fe20000000000 */
[----:B------:R-:W-:Y:S01]  /*4a00*/  LOP3.LUT R30, R30, 0x1, RZ, 0x3c, !PT ;  /* 0x000000011e1e7812 */ /* 0x000fe200078e3cff */
[----:B------:R-:W-:Y:S01]  /*4a10*/  UMOV UR15, 0x10000000 ;  /* 0x10000000000f7882 */ /* 0x000fe20000000000 */
[----:B------:R-:W-:Y:S01]  /*4a20*/  UMOV UR12, UR36 ;  /* 0x00000024000c7c82 */ /* 0x000fe20008000000 */
[----:B------:R-:W-:Y:S08]  /*4a30*/  @P3 R2UR UR36, R27 ;  /* 0x000000001b2432ca */ /* 0x000ff000000e0000 */
[----:B-1----:R-:W-:Y:S01]  /*4a40*/  @!P5 IADD3 R3, P0, PT, R32, 0x580, RZ ;  /* 0x000005802003d810 */ /* 0x002fe20007f1e0ff */
[----:B------:R-:W-:Y:S01]  /*4a50*/  @!P5 IMAD.SHL.U32 R155, R155, 0x40, RZ ;  /* 0x000000409b9bd824 */ /* 0x000fe200078e00ff */
[----:B------:R-:W-:Y:S01]  /*4a60*/  VOTEU.ALL UP1, P5 ;  /* 0x0000000000ff7886 */ /* 0x000fe20002820000 */
[----:B------:R-:W-:Y:S01]  /*4a70*/  @!P5 IMAD.SHL.U32 R165, R165, 0x80, RZ ;  /* 0x00000080a5a5d824 */ /* 0x000fe200078e00ff */
[----:B------:R-:W-:Y:S01]  /*4a80*/  @!P5 R2UR UR8, R3 ;  /* 0x000000000308d2ca */ /* 0x000fe200000e0000 */
[----:B------:R-:W-:Y:S01]  /*4a90*/  @!P5 IMAD.X R0, RZ, RZ, R33, P0 ;  /* 0x000000ffff00d224 */ /* 0x000fe200000e0621 */
[----:B------:R-:W-:Y:S01]  /*4aa0*/  @!P5 R2UR UR10, R155 ;  /* 0x000000009b0ad2ca */ /* 0x000fe200000e0000 */
[----:B------:R-:W-:Y:S01]  /*4ab0*/  @!UP1 UIADD3 UR9, UPT, UPT, UR6, 0x110, URZ ;  /* 0x0000011006099890 */ /* 0x000fe2000fffe0ff */
[----:B------:R-:W-:Y:S01]  /*4ac0*/  @!P5 R2UR UR11, R165 ;  /* 0x00000000a50bd2ca */ /* 0x000fe200000e0000 */
[----:B------:R-:W-:Y:S01]  /*4ad0*/  IMAD.IADD R155, R8, 0x1, R143 ;  /* 0x00000001089b7824 */ /* 0x000fe200078e028f */
[----:B------:R-:W-:Y:S01]  /*4ae0*/  @!P5 R2UR UR7, R0 ;  /* 0x000000000007d2ca */ /* 0x000fe200000e0000 */
[----:B------:R-:W-:Y:S01]  /*4af0*/  IMAD.IADD R165, R13, 0x1, R154 ;  /* 0x000000010da57824 */ /* 0x000fe200078e029a */
[C---:B------:R-:W-:Y:S04]  /*4b00*/  ISETP.NE.AND P0, PT, R29.reuse, 0x2, PT ;  /* 0x000000021d00780c */ /* 0x040fe80003f05270 */
[----:B------:R-:W-:Y:S01]  /*4b10*/  SEL R3, RZ, 0x1, P0 ;  /* 0x00000001ff037807 */ /* 0x000fe20000000000 */
[----:B------:R-:W-:Y:S01]  /*4b20*/  IMAD.U32 R10, RZ, RZ, UR8 ;  /* 0x00000008ff0a7e24 */ /* 0x000fe2000f8e00ff */
[----:B------:R-:W-:Y:S01]  /*4b30*/  @!UP1 UIADD3 UR8, UPT, UPT, UR6, 0x200, URZ ;  /* 0x0000020006089890 */ /* 0x000fe2000fffe0ff */
[----:B------:R-:W-:Y:S01]  /*4b40*/  SEL R29, R29, RZ, P0 ;  /* 0x000000ff1d1d7207 */ /* 0x000fe20000000000 */
[----:B------:R-:W-:Y:S01]  /*4b50*/  VOTEU.ALL UP1, P5 ;  /* 0x0000000000ff7886 */ /* 0x000fe20002820000 */
[----:B------:R-:W-:Y:S02]  /*4b60*/  LOP3.LUT R28, R28, R3, RZ, 0x3c, !PT ;  /* 0x000000031c1c7212 */ /* 0x000fe400078e3cff */
[----:B------:R-:W-:Y:S01]  /*4b70*/  IMAD.U32 R11, RZ, RZ, UR7 ;  /* 0x00000007ff0b7e24 */ /* 0x000fe2000f8e00ff */
[----:B------:R-:W-:Y:S04]  /*4b80*/  @!P5 R2UR UR16, R10 ;  /* 0x000000000a10d2ca */ /* 0x000fe800000e0000 */
[----:B------:R-:W-:Y:S11]  /*4b90*/  @!P5 R2UR UR17, R11 ;  /* 0x000000000b11d2ca */ /* 0x000ff600000e0000 */
[----:B------:R-:W-:Y:S02]  /*4ba0*/  @!UPT UIADD3 URZ, UPT, UPT, URZ, URZ, URZ ;  /* 0x000000fffffff290 */ /* 0x000fe4000fffe0ff */
[----:B------:R3:W-:Y:S01]  /*4bb0*/  @!UP1 UTMALDG.3D [UR8], [UR16], desc[UR14] ;  /* 0x00000e08100095b4 */ /* 0x0007e20008011000 */
[----:B------:R3:W-:Y:S01]  /*4bc0*/  @!P5 SYNCS.ARRIVE.TRANS64.RED.A0TR RZ, [UR6+0x110], R25 ;  /* 0x00011019ffffd9a7 */ /* 0x0007e20008300406 */
[----:B------:R-:W-:Y:S01]  /*4bd0*/  UPLOP3.LUT UP1, UPT, UPT, UPT, UPT, 0x80, 0x8 ;  /* 0x000000000008789c */ /* 0x000fe20003f2f070 */
[----:B------:R-:W-:Y:S01]  /*4be0*/  SYNCS.ARRIVE.TRANS64.RED.A1T0 RZ, [UR37], RZ ;  /* 0x000000ffffff79a7 */ /* 0x000fe20008100425 */
[----:B------:R-:W-:Y:S09]  /*4bf0*/  @P3 BRA `(.L_x_89) ;  /* 0xfffffff400b43947 */ /* 0x000ff2000383ffff */
[----:B------:R-:W-:Y:S07]  /*4c00*/  MOV R0, UR6 ;  /* 0x0000000600007c02 */ /* 0x000fee0008000f00 */
.L_x_90:
[----:B-1----:R-:W-:-:S04]  /*4c10*/  SHF.L.U32 R3, R30, 0x1f, RZ ;  /* 0x0000001f1e037819 */ /* 0x002fc800000006ff */
[----:B------:R1:W2:Y:S03]  /*4c20*/  SYNCS.PHASECHK.TRANS64.TRYWAIT P0, [R0+URZ+0x118], R3 ;  /* 0x00011803000075a7 */ /* 0x0002a600080011ff */
[----:B--2---:R-:W-:Y:S05]  /*4c30*/  @!P0 NANOSLEEP.SYNCS 0x989680 ;  /* 0x009896800000895d */ /* 0x004fea0003900000 */
[----:B------:R-:W2:Y:S02]  /*4c40*/  @!P0 SYNCS.PHASECHK.TRANS64 P0, [R0+URZ+0x118], R3 ;  /* 0x00011803000085a7 */ /* 0x000ea400080010ff */
[----:B--23--:R-:W-:Y:S05]  /*4c50*/  @P0 EXIT ;  /* 0x000000000000094d */ /* 0x00cfea0003800000 */
[----:B------:R-:W-:Y:S05]  /*4c60*/  BRA `(.L_x_90) ;  /* 0xfffffffc00e87947 */ /* 0x000fea000383ffff */
.L_x_81:
[----:B------:R-:W-:-:S06]  /*4c70*/  UISETP.GE.AND UP1, UPT, UR8, 0x4, UPT ;  /* 0x000000040800788c */ /* 0x000fcc000bf26270 */
[----:B------:R-:W-:-:S13]  /*4c80*/  PLOP3.LUT P0, PT, PT, PT, UP1, 0x80, 0x8 ;  /* 0x000000000008781c */ /* 0x000fda0003f0f018 */
[----:B------:R-:W-:Y:S05]  /*4c90*/  @!P0 EXIT ;  /* 0x000000000000894d */ /* 0x000fea0003800000 */
[----:B------:R-:W-:Y:S01]  /*4ca0*/  BAR.SYNC.DEFER_BLOCKING 0x6, 0xa0 ;  /* 0x0182800000007b1d */ /* 0x000fe20000010000 */
[C---:B------:R-:W-:Y:S02]  /*4cb0*/  IMAD.SHL.U32 R3, R166.reuse, 0x40, RZ ;  /* 0x00000040a6037824 */ /* 0x040fe400078e00ff */
[----:B------:R-:W-:Y:S02]  /*4cc0*/  HFMA2 R76, -RZ, RZ, 0, 0 ;  /* 0x00000000ff4c7431 */ /* 0x000fe400000001ff */
[C---:B------:R-:W-:Y:S01]  /*4cd0*/  IMAD.SHL.U32 R168, R166.reuse, 0x8, RZ ;  /* 0x00000008a6a87824 */ /* 0x040fe200078e00ff */
[----:B------:R-:W-:Y:S01]  /*4ce0*/  CS2R R174, SRZ ;  /* 0x0000000000ae7805 */ /* 0x000fe2000001ff00 */
[----:B------:R-:W-:Y:S01]  /*4cf0*/  IMAD.U32 R79, R166, 0x10000, RZ ;  /* 0x00010000a64f7824 */ /* 0x000fe200078e00ff */
[----:B------:R-:W-:Y:S01]  /*4d00*/  UMOV UR43, 0x400 ;  /* 0x00000400002b7882 */ /* 0x000fe20000000000 */
[----:B------:R-:W-:Y:S01]  /*4d10*/  LOP3.LUT R5, R3, 0x180, RZ, 0xc0, !PT ;  /* 0x0000018003057812 */ /* 0x000fe200078ec0ff */
[----:B------:R-:W-:Y:S01]  /*4d20*/  ULEA UR43, UR37, UR43, 0x18 ;  /* 0x0000002b252b7291 */ /* 0x000fe2000f8ec0ff */
[----:B------:R-:W1:Y:S01]  /*4d30*/  LDC R167, c[0x0][0x370] ;  /* 0x0000dc00ffa77b82 */ /* 0x000e620000000800 */
[----:B------:R-:W-:Y:S01]  /*4d40*/  LOP3.LUT R79, R79, 0x600000, RZ, 0xc0, !PT ;  /* 0x006000004f4f7812 */ /* 0x000fe200078ec0ff */
[----:B------:R-:W-:Y:S01]  /*4d50*/  IMAD.MOV.U32 R181, RZ, RZ, RZ ;  /* 0x000000ffffb57224 */ /* 0x000fe200078e00ff */
[----:B------:R-:W-:Y:S01]  /*4d60*/  LOP3.LUT R168, R5, 0x30, R168, 0xf8, !PT ;  /* 0x0000003005a87812 */ /* 0x000fe200078ef8a8 */
[----:B------:R-:W-:Y:S01]  /*4d70*/  UIADD3 UR4, UPT, UPT, UR43, 0x2200, URZ ;  /* 0x000022002b047890 */ /* 0x000fe2000fffe0ff */
[----:B------:R-:W-:Y:S01]  /*4d80*/  IMAD.MOV.U32 R173, RZ, RZ, RZ ;  /* 0x000000ffffad7224 */ /* 0x000fe200078e00ff */
[----:B------:R-:W2:Y:S01]  /*4d90*/  LDCU.64 UR46, c[0x0][0x348] ;  /* 0x00006900ff2e77ac */ /* 0x000ea20008000a00 */
[----:B------:R-:W-:Y:S01]  /*4da0*/  LOP3.LUT R168, R168, 0x1e40, R3, 0xf8, !PT ;  /* 0x00001e40a8a87812 */ /* 0x000fe200078ef803 */
[----:B------:R-:W4:Y:S01]  /*4db0*/  LDC R74, c[0x0][0xb0c] ;  /* 0x0002c300ff4a7b82 */ /* 0x000f220000000800 */
[----:B------:R-:W-:Y:S01]  /*4dc0*/  IMAD.SHL.U32 R3, R166, 0x10, RZ ;  /* 0x00000010a6037824 */ /* 0x000fe200078e00ff */
[----:B------:R-:W-:Y:S01]  /*4dd0*/  MOV R179, UR4 ;  /* 0x0000000400b37c02 */ /* 0x000fe20008000f00 */
[----:B------:R-:W1:Y:S03]  /*4de0*/  LDCU.64 UR38, c[0x0][0x888] ;  /* 0x00011100ff2677ac */ /* 0x000e660008000a00 */
[C---:B------:R-:W-:Y:S01]  /*4df0*/  LOP3.LUT R5, R3.reuse, 0x20, RZ, 0xc0, !PT ;  /* 0x0000002003057812 */ /* 0x040fe200078ec0ff */
[----:B------:R-:W3:Y:S01]  /*4e00*/  LDS R0, [UR43+0x1e0] ;  /* 0x0001e02bff007984 */ /* 0x000ee20008000800 */
[----:B------:R-:W1:Y:S01]  /*4e10*/  LDC R170, c[0x0][0xb20] ;  /* 0x0002c800ffaa7b82 */ /* 0x000e620000000800 */
[----:B------:R-:W-:Y:S01]  /*4e20*/  LOP3.LUT R3, R3, 0x40, RZ, 0xc0, !PT ;  /* 0x0000004003037812 */ /* 0x000fe200078ec0ff */
[----:B------:R-:W-:-:S06]  /*4e30*/  UIADD3 UR42, UPT, UPT, UR43, 0x200, URZ ;  /* 0x000002002b2a7890 */ /* 0x000fcc000fffe0ff */
[----:B------:R-:W1:Y:S08]  /*4e40*/  LDC R73, c[0x0][0xb30] ;  /* 0x0002cc00ff497b82 */ /* 0x000e700000000800 */
[----:B------:R-:W1:Y:S08]  /*4e50*/  LDC.64 R152, c[0x0][0xb10] ;  /* 0x0002c400ff987b82 */ /* 0x000e700000000a00 */
[----:B------:R-:W1:Y:S08]  /*4e60*/  LDC.64 R70, c[0x0][0xb18] ;  /* 0x0002c600ff467b82 */ /* 0x000e700000000a00 */
[----:B------:R-:W1:Y:S01]  /*4e70*/  LDC.64 R148, c[0x0][0x888] ;  /* 0x00022200ff947b82 */ /* 0x000e620000000a00 */
[----:B---3--:R-:W-:-:S07]  /*4e80*/  IMAD.IADD R79, R0, 0x1, R79 ;  /* 0x00000001004f7824 */ /* 0x008fce00078e024f */
[----:B------:R-:W3:Y:S01]  /*4e90*/  LDC.64 R68, c[0x0][0xb28] ;  /* 0x0002ca00ff447b82 */ /* 0x000ee20000000a00 */
[----:B------:R-:W-:-:S05]  /*4ea0*/  VIADD R0, R168, UR43 ;  /* 0x0000002ba8007c36 */ /* 0x000fca0008000000 */
[--C-:B------:R-:W-:Y:S02]  /*4eb0*/  IADD3 R178, PT, PT, -R5, 0x200, R0.reuse ;  /* 0x0000020005b27810 */ /* 0x100fe40007ffe100 */
[----:B------:R-:W1:Y:S01]  /*4ec0*/  LDC.64 R150, c[0x0][0x890] ;  /* 0x00022400ff967b82 */ /* 0x000e620000000a00 */
[----:B------:R-:W-:Y:S02]  /*4ed0*/  IADD3 R177, PT, PT, -R3, 0x200, R0 ;  /* 0x0000020003b17810 */ /* 0x000fe40007ffe100 */
[----:B------:R-:W-:-:S05]  /*4ee0*/  IMAD.IADD R176, R178, 0x1, -R3 ;  /* 0x00000001b2b07824 */ /* 0x000fca00078e0a03 */
[----:B------:R-:W1:Y:S08]  /*4ef0*/  LDC.64 R146, c[0x0][0x8b0] ;  /* 0x00022c00ff927b82 */ /* 0x000e700000000a00 */
[----:B------:R-:W1:Y:S08]  /*4f00*/  LDC.64 R144, c[0x0][0x8a8] ;  /* 0x00022a00ff907b82 */ /* 0x000e700000000a00 */
[----:B--2-4-:R-:W1:Y:S02]  /*4f10*/  LDC R172, c[0x0][0x374] ;  /* 0x0000dd00ffac7b82 */ /* 0x014e640000000800 */
.L_x_108:
[C---:B------:R-:W-:Y:S02]  /*4f20*/  LEA R0, R181.reuse, UR43, 0x3 ;  /* 0x0000002bb5007c11 */ /* 0x040fe4000f8e18ff */
[----:B------:R-:W-:Y:S02]  /*4f30*/  SHF.L.U32 R3, R174, 0x1f, RZ ;  /* 0x0000001fae037819 */ /* 0x000fe400000006ff */
[----:B------:R-:W-:Y:S02]  /*4f40*/  LEA R16, R181, UR43, 0x4 ;  /* 0x0000002bb5107c11 */ /* 0x000fe4000f8e20ff */
[----:B--2---:R-:W2:Y:S02]  /*4f50*/  SYNCS.PHASECHK.TRANS64.TRYWAIT P0, [R0+URZ+0x130], R3 ;  /* 0x00013003000075a7 */ /* 0x004ea400080011ff */
[----:B-12---:R-:W-:Y:S05]  /*4f60*/  @!P0 BRA `(.L_x_91) ;  /* 0x0000002c00988947 */ /* 0x006fea0003800000 */
.L_x_166:
[----:B------:R-:W4:Y:S01]  /*4f70*/  LDC.64 R12, c[0x0][0xb10] ;  /* 0x0002c400ff0c7b82 */ /* 0x000f220000000a00 */
[----:B------:R-:W3:Y:S01]  /*4f80*/  LDS.128 R16, [R16+0x1c0] ;  /* 0x0001c00010107984 */ /* 0x000ee20000000c00 */
[----:B-1----:R-:W-:Y:S01]  /*4f90*/  ISETP.NE.AND P1, PT, R73, 0x1, PT ;  /* 0x000000014900780c */ /* 0x002fe20003f25270 */
[----:B--2---:R-:W-:Y:S01]  /*4fa0*/  VIADD R0, R0, 0x140 ;  /* 0x0000014000007836 */ /* 0x004fe20000000000 */
[----:B------:R-:W-:Y:S04]  /*4fb0*/  ISETP.GE.AND P0, PT, R72, 0x1, PT ;  /* 0x000000014800780c */ /* 0x000fe80003f06270 */
[----:B------:R-:W1:Y:S01]  /*4fc0*/  LDC.64 R10, c[0x0][0xb18] ;  /* 0x0002c600ff0a7b82 */ /* 0x000e620000000a00 */
[----:B------:R-:W-:Y:S01]  /*4fd0*/  PRMT R0, RZ, 0x654, R0 ;  /* 0x00000654ff007816 */ /* 0x000fe20000000000 */
[----:B------:R-:W-:Y:S01]  /*4fe0*/  @!PT LDS RZ, [RZ] ;  /* 0x00000000fffff984 */ /* 0x000fe20000000800 */
[----:B------:R-:W-:Y:S01]  /*4ff0*/  @!PT LDS RZ, [RZ] ;  /* 0x00000000fffff984 */ /* 0x000fe20000000800 */
[----:B------:R-:W-:Y:S01]  /*5000*/  @!PT LDS RZ, [RZ] ;  /* 0x00000000fffff984 */ /* 0x000fe20000000800 */
[----:B------:R-:W-:Y:S01]  /*5010*/  @!PT LDS RZ, [RZ] ;  /* 0x00000000fffff984 */ /* 0x000fe20000000800 */
[----:B------:R2:W-:Y:S06]  /*5020*/  MEMBAR.ALL.CTA ;  /* 0x0000000000007992 */ /* 0x0005ec0000008000 */
[----:B--2---:R-:W2:Y:S01]  /*5030*/  FENCE.VIEW.ASYNC.S ;  /* 0x00000000000073c6 */ /* 0x004ea20000000000 */
[----:B------:R-:W1:Y:S08]  /*5040*/  @!P1 LDC R14, c[0x0][0xb20] ;  /* 0x0002c800ff0e9b82 */ /* 0x000e700000000800 */
[----:B------:R-:W1:Y:S01]  /*5050*/  @!P1 LDC R9, c[0x0][0xb0c] ;  /* 0x0002c300ff099b82 */ /* 0x000e620000000800 */
[----:B--2---:R2:W-:Y:S01]  /*5060*/  SYNCS.ARRIVE.TRANS64.RED.A1T0 RZ, [R0+URZ], RZ ;  /* 0x000000ff00ff79a7 */ /* 0x0045e200081004ff */
[----:B---3--:R-:W-:Y:S04]  /*5070*/  LOP3.LUT P4, RZ, R18, 0x1, RZ, 0xc0, !PT ;  /* 0x0000000112ff7812 */ /* 0x008fe8000788c0ff */
[----:B------:R-:W-:Y:S09]  /*5080*/  P2R R180, PR, RZ, 0x10 ;  /* 0x00000010ffb47803 */ /* 0x000ff20000000000 */
[----:B------:R-:W-:Y:S02]  /*5090*/  @P4 MOV R77, R16 ;  /* 0x00000010004d4202 */ /* 0x000fe40000000f00 */
[----:B------:R-:W-:Y:S01]  /*50a0*/  @P4 LOP3.LUT R75, R17, 0xffff, RZ, 0xc0, !PT ;  /* 0x0000ffff114b4812 */ /* 0x000fe200078ec0ff */
[----:B--2-4-:R-:W-:Y:S06]  /*50b0*/  @!P0 BRA `(.L_x_92) ;  /* 0x0000000000a48947 */ /* 0x014fec0003800000 */
[----:B------:R-:W-:Y:S01]  /*50c0*/  IMAD.HI.U32 R21, R172, R71, RZ ;  /* 0x00000047ac157227 */ /* 0x000fe200078e00ff */
[----:B------:R-:W-:Y:S02]  /*50d0*/  ISETP.NE.AND P0, PT, R70, 0x1, PT ;  /* 0x000000014600780c */ /* 0x000fe40003f05270 */
[----:B------:R-:W-:Y:S01]  /*50e0*/  ISETP.NE.AND P2, PT, R72, 0x1, PT ;  /* 0x000000014800780c */ /* 0x000fe20003f45270 */
[----:B------:R-:W-:Y:S01]  /*50f0*/  IMAD.HI.U32 R20, R167, R152, RZ ;  /* 0x00000098a7147227 */ /* 0x000fe200078e00ff */
[----:B------:R-:W-:Y:S02]  /*5100*/  SHF.R.U32.HI R21, RZ, R170, R21 ;  /* 0x000000aaff157219 */ /* 0x000fe40000011615 */
[----:B------:R-:W-:Y:S01]  /*5110*/  ISETP.NE.AND P3, PT, R74, 0x1, PT ;  /* 0x000000014a00780c */ /* 0x000fe20003f65270 */
[----:B------:R-:W-:Y:S01]  /*5120*/  IMAD.HI.U32 R24, R77, R152, RZ ;  /* 0x000000984d187227 */ /* 0x000fe200078e00ff */
[----:B------:R-:W-:Y:S02]  /*5130*/  SHF.R.U32.HI R20, RZ, R153, R20 ;  /* 0x00000099ff147219 */ /* 0x000fe40000011614 */
[----:B------:R-:W-:Y:S01]  /*5140*/  SEL R3, R172, R21, !P0 ;  /* 0x00000015ac037207 */ /* 0x000fe20004000000 */
[----:B------:R-:W-:Y:S01]  /*5150*/  IMAD.HI.U32 R21, R75, R71, RZ ;  /* 0x000000474b157227 */ /* 0x000fe200078e00ff */
[----:B------:R-:W-:Y:S02]  /*5160*/  SEL R7, R167, R20, !P3 ;  /* 0x00000014a7077207 */ /* 0x000fe40005800000 */
[----:B------:R-:W-:Y:S01]  /*5170*/  SHF.R.U32.HI R24, RZ, R153, R24 ;  /* 0x00000099ff187219 */ /* 0x000fe20000011618 */
[-C--:B------:R-:W-:Y:S04]  /*5180*/  IMAD.HI.U32 R20, R3, R68.reuse, RZ ;  /* 0x0000004403147227 */ /* 0x080fe800078e00ff */
[----:B------:R-:W-:Y:S01]  /*5190*/  IMAD.HI.U32 R22, R7, R68, RZ ;  /* 0x0000004407167227 */ /* 0x000fe200078e00ff */
[-C--:B------:R-:W-:Y:S02]  /*51a0*/  @P2 SHF.R.U32.HI R3, RZ, R69.reuse, R20 ;  /* 0x00000045ff032219 */ /* 0x080fe40000011614 */
[----:B------:R-:W-:Y:S02]  /*51b0*/  SHF.R.U32.HI R20, RZ, R170, R21 ;  /* 0x000000aaff147219 */ /* 0x000fe40000011615 */
[----:B------:R-:W-:Y:S01]  /*51c0*/  @P2 SHF.R.U32.HI R7, RZ, R69, R22 ;  /* 0x00000045ff072219 */ /* 0x000fe20000011616 */
[C---:B------:R-:W-:Y:S01]  /*51d0*/  IMAD R2, R72.reuse, R3, RZ ;  /* 0x0000000348027224 */ /* 0x040fe200078e02ff */
[----:B------:R-:W-:Y:S02]  /*51e0*/  SEL R5, R75, R20, !P0 ;  /* 0x000000144b057207 */ /* 0x000fe40004000000 */
[----:B------:R-:W-:Y:S01]  /*51f0*/  SEL R3, R77, R24, !P3 ;  /* 0x000000184d037207 */ /* 0x000fe20005800000 */
[----:B------:R-:W-:Y:S01]  /*5200*/  IMAD R4, R72, R7, RZ ;  /* 0x0000000748047224 */ /* 0x000fe200078e02ff */
[C---:B------:R-:W-:Y:S01]  /*5210*/  ISETP.GE.AND P0, PT, R5.reuse, R2, PT ;  /* 0x000000020500720c */ /* 0x040fe20003f06270 */
[----:B------:R-:W-:Y:S03]  /*5220*/  IMAD.HI.U32 R6, R5, R68, RZ ;  /* 0x0000004405067227 */ /* 0x000fe600078e00ff */
[----:B------:R-:W-:Y:S01]  /*5230*/  ISETP.GE.OR P0, PT, R3, R4, P0 ;  /* 0x000000040300720c */ /* 0x000fe20000706670 */
[----:B------:R-:W-:Y:S01]  /*5240*/  IMAD.MOV R4, RZ, RZ, -R3 ;  /* 0x000000ffff047224 */ /* 0x000fe200078e0a03 */
[-C--:B------:R-:W-:Y:S03]  /*5250*/  SHF.R.U32.HI R6, RZ, R69.reuse, R6 ;  /* 0x00000045ff067219 */ /* 0x080fe60000011606 */
[----:B------:R-:W-:Y:S01]  /*5260*/  IMAD R77, R74, R4, R77 ;  /* 0x000000044a4d7224 */ /* 0x000fe200078e024d */
[----:B------:R-:W-:Y:S05]  /*5270*/  SEL R15, R5, R6, !P2 ;  /* 0x00000006050f7207 */ /* 0x000fea0005000000 */
[----:B------:R-:W-:Y:S02]  /*5280*/  IMAD.MOV R6, RZ, RZ, -R15 ;  /* 0x000000ffff067224 */ /* 0x000fe400078e0a0f */
[C---:B------:R-:W-:Y:S04]  /*5290*/  @!P0 IMAD.HI.U32 R2, R3.reuse, R68, RZ ;  /* 0x0000004403028227 */ /* 0x040fe800078e00ff */
[----:B------:R-:W-:Y:S01]  /*52a0*/  IMAD R6, R72, R6, R5 ;  /* 0x0000000648067224 */ /* 0x000fe200078e0205 */
[----:B------:R-:W-:Y:S04]  /*52b0*/  @!P0 SHF.R.U32.HI R2, RZ, R69, R2 ;  /* 0x00000045ff028219 */ /* 0x000fe80000011602 */
[----:B------:R-:W-:Y:S02]  /*52c0*/  @!P0 SEL R0, R3, R2, !P2 ;  /* 0x0000000203008207 */ /* 0x000fe40005000000 */
[----:B------:R-:W-:Y:S02]  /*52d0*/  IADD3 R2, PT, PT, -R5, RZ, RZ ;  /* 0x000000ff05027210 */ /* 0x000fe40007ffe1ff */
[----:B------:R-:W-:Y:S01]  /*52e0*/  @!P0 IADD3 R8, PT, PT, R15, -R0, RZ ;  /* 0x800000000f088210 */ /* 0x000fe20007ffe0ff */
[----:B------:R-:W-:Y:S02]  /*52f0*/  @!P0 IMAD R0, R7, R6, R0 ;  /* 0x0000000607008224 */ /* 0x000fe400078e0200 */
[----:B------:R-:W-:Y:S02]  /*5300*/  IMAD R75, R70, R2, R75 ;  /* 0x00000002464b7224 */ /* 0x000fe400078e024b */
[----:B------:R-:W-:Y:S02]  /*5310*/  @!P0 IMAD R5, R8, R72, R3 ;  /* 0x0000004808058224 */ /* 0x000fe400078e0203 */
[----:B------:R-:W-:Y:S04]  /*5320*/  @!P0 IMAD.MOV.U32 R3, RZ, RZ, R0 ;  /* 0x000000ffff038224 */ /* 0x000fe800078e0000 */
[----:B------:R-:W-:Y:S02]  /*5330*/  IMAD R77, R3, R74, R77 ;  /* 0x0000004a034d7224 */ /* 0x000fe400078e024d */
[----:B------:R-:W-:Y:S07]  /*5340*/  IMAD R75, R5, R70, R75 ;  /* 0x00000046054b7224 */ /* 0x000fee00078e024b */
.L_x_92:
[----:B------:R-:W-:Y:S01]  /*5350*/  @!P1 IMAD.HI.U32 R0, R77, R12, RZ ;  /* 0x0000000c4d009227 */ /* 0x000fe200078e00ff */
[----:B-1----:R-:W-:Y:S01]  /*5360*/  @!P1 ISETP.NE.AND P0, PT, R10, 0x1, PT ;  /* 0x000000010a00980c */ /* 0x002fe20003f05270 */
[----:B------:R-:W-:Y:S01]  /*5370*/  ULOP3.LUT UP0, URZ, UR42, 0x1b0, URZ, 0xc0, !UPT ;  /* 0x000001b02aff7892 */ /* 0x000fe2000f80c0ff */
[----:B------:R-:W-:Y:S01]  /*5380*/  @!P1 ISETP.NE.AND P2, PT, R9, 0x1, PT ;  /* 0x000000010900980c */ /* 0x000fe20003f45270 */
[----:B------:R-:W-:Y:S01]  /*5390*/  @!P1 IMAD.HI.U32 R3, R75, R11, RZ ;  /* 0x0000000b4b039227 */ /* 0x000fe200078e00ff */
[----:B------:R-:W-:Y:S02]  /*53a0*/  @!P1 SHF.R.U32.HI R0, RZ, R13, R0 ;  /* 0x0000000dff009219 */ /* 0x000fe40000011600 */
[----:B------:R-:W-:Y:S01]  /*53b0*/  @P4 SHF.R.U32.HI R171, RZ, 0x10, R17 ;  /* 0x00000010ffab4819 */ /* 0x000fe20000011611 */
[----:B------:R-:W-:Y:S01]  /*53c0*/  VIADD R181, R181, 0x1 ;  /* 0x00000001b5b57836 */ /* 0x000fe20000000000 */
[----:B------:R-:W-:Y:S02]  /*53d0*/  @!P1 SHF.R.U32.HI R2, RZ, R14, R3 ;  /* 0x0000000eff029219 */ /* 0x000fe40000011603 */
[----:B------:R-:W-:Y:S02]  /*53e0*/  @!P1 SEL R3, R77, R0, !P2 ;  /* 0x000000004d039207 */ /* 0x000fe40005000000 */
[----:B------:R-:W-:Y:S05]  /*53f0*/  @!P1 SEL R2, R75, R2, !P0 ;  /* 0x000000024b029207 */ /* 0x000fea0004000000 */
[----:B------:R-:W-:Y:S02]  /*5400*/  @!P1 IMAD.IADD R0, R2, 0x1, -R3 ;  /* 0x0000000102009824 */ /* 0x000fe400078e0a03 */
[----:B------:R-:W-:Y:S02]  /*5410*/  @!P1 IMAD.IADD R2, R3, 0x1, -R2 ;  /* 0x0000000103029824 */ /* 0x000fe400078e0a02 */
[----:B------:R-:W-:Y:S02]  /*5420*/  @!P1 IMAD R77, R0, R9, R77 ;  /* 0x00000009004d9224 */ /* 0x000fe400078e024d */
[----:B------:R-:W-:Y:S01]  /*5430*/  @!P1 IMAD R75, R2, R10, R75 ;  /* 0x0000000a024b9224 */ /* 0x000fe200078e024b */
[----:B------:R-:W-:Y:S06]  /*5440*/  BRA.U !UP0, `(.L_x_93) ;  /* 0x0000000108407547 */ /* 0x000fec000b800000 */
[----:B------:R-:W1:Y:S01]  /*5450*/  LDCU.64 UR8, c[0x4][0x80] ;  /* 0x01001000ff0877ac */ /* 0x000e620008000a00 */
[----:B------:R-:W-:Y:S01]  /*5460*/  MOV R3, 0x0 ;  /* 0x0000000000037802 */ /* 0x000fe20000000f00 */
[----:B------:R-:W-:Y:S02]  /*5470*/  HFMA2 R12, -RZ, RZ, 0, 5.9604644775390625e-08 ;  /* 0x00000001ff0c7431 */ /* 0x000fe400000001ff */
[----:B------:R-:W-:Y:S02]  /*5480*/  IMAD.MOV.U32 R8, RZ, RZ, 0x70 ;  /* 0x00000070ff087424 */ /* 0x000fe400078e00ff */
[----:B------:R-:W-:Y:S01]  /*5490*/  IMAD.MOV.U32 R13, RZ, RZ, RZ ;  /* 0x000000ffff0d7224 */ /* 0x000fe200078e00ff */
[----:B------:R-:W2:Y:S01]  /*54a0*/  LDCU.64 UR6, c[0x4][0x88] ;  /* 0x01001100ff0677ac */ /* 0x000ea20008000a00 */
[----:B------:R-:W3:Y:S01]  /*54b0*/  LDC.64 R2, c[0x4][R3] ;  /* 0x0100000003027b82 */ /* 0x000ee20000000a00 */
[----:B------:R-:W4:Y:S01]  /*54c0*/  LDCU.64 UR4, c[0x4][0x8] ;  /* 0x01000100ff0477ac */ /* 0x000f220008000a00 */
[----:B-1----:R-:W-:Y:S01]  /*54d0*/  MOV R5, UR9 ;  /* 0x0000000900057c02 */ /* 0x002fe20008000f00 */
[----:B------:R-:W-:Y:S01]  /*54e0*/  IMAD.U32 R4, RZ, RZ, UR8 ;  /* 0x00000008ff047e24 */ /* 0x000fe2000f8e00ff */
[----:B--2---:R-:W-:Y:S01]  /*54f0*/  MOV R7, UR7 ;  /* 0x0000000700077c02 */ /* 0x004fe20008000f00 */
[----:B------:R-:W-:Y:S01]  /*5500*/  IMAD.U32 R6, RZ, RZ, UR6 ;  /* 0x00000006ff067e24 */ /* 0x000fe2000f8e00ff */
[----:B----4-:R-:W-:Y:S01]  /*5510*/  MOV R11, UR5 ;  /* 0x00000005000b7c02 */ /* 0x010fe20008000f00 */
[----:B------:R-:W-:Y:S02]  /*5520*/  IMAD.U32 R10, RZ, RZ, UR4 ;  /* 0x00000004ff0a7e24 */ /* 0x000fe4000f8e00ff */
[----:B------:R-:W-:Y:S07]  /*5530*/  LEPC R20, `(.L_x_93) ;  /* 0x000000001014794e */ /* 0x000fee0000000000 */
[----:B---3-5:R-:W-:Y:S05]  /*5540*/  CALL.ABS.NOINC R2 ;  /* 0x0000000002007343 */ /* 0x028fea0003c00000 */
.L_x_93:
[----:B------:R-:W-:Y:S01]  /*5550*/  LOP3.LUT P0, RZ, R179, 0x1b0, RZ, 0xc0, !PT ;  /* 0x000001b0b3ff7812 */ /* 0x000fe2000780c0ff */
[----:B------:R-:W-:Y:S11]  /*5560*/  BSSY.RECONVERGENT B6, `(.L_x_94) ;  /* 0x0000013000067945 */ /* 0x000ff60003800200 */
[----:B------:R-:W-:Y:S01]  /*5570*/  @!UPT UIADD3 URZ, UPT, UPT, URZ, URZ, URZ ;  /* 0x000000fffffff290 */ /* 0x000fe2000fffe0ff */
[----:B------:R-:W-:Y:S05]  /*5580*/  @!P0 BRA `(.L_x_95) ;  /* 0x0000000000408947 */ /* 0x000fea0003800000 */
        /* <DEDUP_REMOVED lines=16> */
.L_x_95:
[----:B------:R-:W-:Y:S05]  /*5690*/  BSYNC.RECONVERGENT B6 ;  /* 0x0000000000067941 */ /* 0x000fea0003800200 */
.L_x_94:
[----:B------:R-:W-:Y:S01]  /*56a0*/  ISETP.NE.U32.AND P3, PT, R150, RZ, PT ;  /* 0x000000ff9600720c */ /* 0x000fe20003f65070 */
[----:B------:R-:W-:Y:S01]  /*56b0*/  UISETP.NE.AND UP1, UPT, UR44, URZ, UPT ;  /* 0x000000ff2c00728c */ /* 0x000fe2000bf25270 */
[----:B------:R-:W-:Y:S02]  /*56c0*/  ISETP.NE.U32.AND P4, PT, R146, RZ, PT ;  /* 0x000000ff9200720c */ /* 0x000fe40003f85070 */
[----:B------:R-:W-:Y:S02]  /*56d0*/  ISETP.NE.AND.EX P3, PT, R151, RZ, PT, P3 ;  /* 0x000000ff9700720c */ /* 0x000fe40003f65330 */
[----:B------:R-:W-:Y:S02]  /*56e0*/  PLOP3.LUT P1, PT, PT, PT, PT, 0x8, 0x80 ;  /* 0x000000000080781c */ /* 0x000fe40003f2e170 */
[----:B------:R-:W-:Y:S02]  /*56f0*/  PLOP3.LUT P0, PT, PT, PT, UP1, 0x80, 0x8 ;  /* 0x000000000008781c */ /* 0x000fe40003f0f018 */
[----:B------:R-:W-:Y:S02]  /*5700*/  ISETP.NE.AND.EX P4, PT, R147, RZ, PT, P4 ;  /* 0x000000ff9300720c */ /* 0x000fe40003f85340 */
[----:B------:R-:W1:Y:S09]  /*5710*/  @UP1 LDCU.64 UR4, c[0x0][0x888] ;  /* 0x00011100ff0417ac */ /* 0x000e720008000a00 */
[----:B------:R-:W-:Y:S01]  /*5720*/  @P0 PLOP3.LUT P1, PT, P3, PT, PT, 0x80, 0x8 ;  /* 0x000000000008081c */ /* 0x000fe20001f2f070 */
[----:B-1----:R-:W-:Y:S04]  /*5730*/  @UP1 UISETP.NE.U32.AND UP0, UPT, UR4, URZ, UPT ;  /* 0x000000ff0400128c */ /* 0x002fe8000bf05070 */
[----:B------:R-:W-:Y:S04]  /*5740*/  @UP1 UISETP.NE.AND.EX UP0, UPT, UR5, URZ, UPT, UP0 ;  /* 0x000000ff0500128c */ /* 0x000fe8000bf05300 */
[----:B------:R-:W-:Y:S01]  /*5750*/  @UP1 USEL UR4, URZ, 0xffffffff, UP0 ;  /* 0xffffffffff041887 */ /* 0x000fe20008000000 */
[----:B------:R-:W-:Y:S11]  /*5760*/  @!P3 BRA `(.L_x_96) ;  /* 0x00000000002cb947 */ /* 0x000ff60003800000 */
[----:B------:R-:W-:Y:S01]  /*5770*/  ISETP.NE.U32.AND P2, PT, R148, RZ, PT ;  /* 0x000000ff9400720c */ /* 0x000fe20003f45070 */
[----:B------:R-:W-:Y:S03]  /*5780*/  IMAD.MOV.U32 R164, RZ, RZ, 0x1 ;  /* 0x00000001ffa47424 */ /* 0x000fe600078e00ff */
[----:B------:R-:W-:Y:S11]  /*5790*/  ISETP.NE.AND.EX P2, PT, R149, RZ, PT, P2 ;  /* 0x000000ff9500720c */ /* 0x000ff60003f45320 */
[----:B------:R-:W-:Y:S02]  /*57a0*/  @!UPT UIADD3 URZ, UPT, UPT, URZ, URZ, URZ ;  /* 0x000000fffffff290 */ /* 0x000fe4000fffe0ff */
[----:B------:R-:W1:Y:S01]  /*57b0*/  @P2 LDC.64 R2, c[0x0][0x888] ;  /* 0x00022200ff022b82 */ /* 0x000e620000000a00 */
[----:B------:R-:W-:Y:S04]  /*57c0*/  @P2 IMAD R0, R150, UR36, RZ ;  /* 0x0000002496002c24 */ /* 0x000fe8000f8e02ff */
[----:B-1----:R-:W-:Y:S04]  /*57d0*/  @P2 IMAD.WIDE R2, R0, 0x4, R2 ;  /* 0x0000000400022825 */ /* 0x002fe800078e0202 */
[----:B------:R-:W-:Y:S01]  /*57e0*/  HFMA2 R0, -RZ, RZ, 0, 5.9604644775390625e-08 ;  /* 0x00000001ff007431 */ /* 0x000fe200000001ff */
[----:B-----5:R1:W5:Y:S04]  /*57f0*/  @P2 LDG.E R81, desc[UR40][R2.64] ;  /* 0x0000002802512981 */ /* 0x020368000c1e1900 */
[----:B------:R-:W-:Y:S01]  /*5800*/  @!P2 PRMT R164, R0, 0x7610, R164 ;  /* 0x0000761000a4a816 */ /* 0x000fe200000000a4 */
[----:B-1----:R-:W2:Y:S06]  /*5810*/  @!P2 LDC R81, c[0x0][0x880] ;  /* 0x00022000ff51ab82 */ /* 0x002eac0000000800 */
.L_x_96:
[----:B------:R-:W-:Y:S05]  /*5820*/  @!P4 BRA `(.L_x_97) ;  /* 0x000000000020c947 */ /* 0x000fea0003800000 */
[----:B------:R-:W-:Y:S04]  /*5830*/  ISETP.NE.U32.AND P2, PT, R144, RZ, PT ;  /* 0x000000ff9000720c */ /* 0x000fe80003f45070 */
[----:B------:R-:W-:Y:S11]  /*5840*/  ISETP.NE.AND.EX P2, PT, R145, RZ, PT, P2 ;  /* 0x000000ff9100720c */ /* 0x000ff60003f45320 */
[----:B------:R-:W-:Y:S02]  /*5850*/  @!UPT UIADD3 URZ, UPT, UPT, URZ, URZ, URZ ;  /* 0x000000fffffff290 */ /* 0x000fe4000fffe0ff */
[----:B------:R-:W1:Y:S01]  /*5860*/  @P2 LDC.64 R2, c[0x0][0x8a8] ;  /* 0x00022a00ff022b82 */ /* 0x000e620000000a00 */
[----:B------:R-:W-:Y:S04]  /*5870*/  @P2 IMAD R0, R146, UR36, RZ ;  /* 0x0000002492002c24 */ /* 0x000fe8000f8e02ff */
[----:B-1----:R-:W-:Y:S05]  /*5880*/  @P2 IMAD.WIDE R2, R0, 0x4, R2 ;  /* 0x0000000400022825 */ /* 0x002fea00078e0202 */
[----:B-----5:R1:W5:Y:S02]  /*5890*/  @P2 LDG.E R78, desc[UR40][R2.64] ;  /* 0x00000028024e2981 */ /* 0x020364000c1e1900 */
[----:B-1----:R-:W3:Y:S02]  /*58a0*/  @!P2 LDC R78, c[0x0][0x8a0] ;  /* 0x00022800ff4eab82 */ /* 0x002ee40000000800 */
.L_x_97:
[----:B--2--5:R-:W-:Y:S01]  /*58b0*/  @P0 FSETP.NEU.AND P4, PT, R81, RZ, PT ;  /* 0x000000ff5100020b */ /* 0x024fe20003f8d000 */
[----:B------:R-:W-:Y:S01]  /*58c0*/  IMAD.U32 R0, RZ, RZ, UR4 ;  /* 0x00000004ff007e24 */ /* 0x000fe2000f8e00ff */
[----:B------:R-:W-:Y:S01]  /*58d0*/  @P0 LOP3.LUT P2, RZ, R164, 0xff, RZ, 0xc0, !PT ;  /* 0x000000ffa4ff0812 */ /* 0x000fe2000784c0ff */
[----:B------:R-:W-:Y:S01]  /*58e0*/  BSSY B1, `(.L_x_98) ;  /* 0x000003d000017945 */ /* 0x000fe20003800000 */
[----:B------:R-:W-:Y:S01]  /*58f0*/  @P0 SEL R3, RZ, 0xffffffff, P4 ;  /* 0xffffffffff030807 */ /* 0x000fe20002000000 */
[C---:B------:R-:W-:Y:S01]  /*5900*/  IMAD R64, R76.reuse, 0x40, R79 ;  /* 0x000000404c407824 */ /* 0x040fe200078e024f */
[----:B------:R-:W-:Y:S02]  /*5910*/  LEA R156, R76, UR43, 0x3 ;  /* 0x0000002b4c9c7c11 */ /* 0x000fe4000f8e18ff */
[----:B------:R-:W-:Y:S02]  /*5920*/  CS2R R86, SRZ ;  /* 0x0000000000567805 */ /* 0x000fe4000001ff00 */
[----:B------:R-:W-:Y:S02]  /*5930*/  @P1 SEL R3, R0, R3, !P2 ;  /* 0x0000000300031207 */ /* 0x000fe40005000000 */
[----:B------:R-:W-:Y:S02]  /*5940*/  CS2R R84, SRZ ;  /* 0x0000000000547805 */ /* 0x000fe4000001ff00 */
[----:B------:R-:W-:Y:S02]  /*5950*/  SHF.L.U32 R5, R175, 0x1f, RZ ;  /* 0x0000001faf057819 */ /* 0x000fe400000006ff */
[----:B------:R-:W-:Y:S02]  /*5960*/  CS2R R90, SRZ ;  /* 0x00000000005a7805 */ /* 0x000fe4000001ff00 */
[----:B------:R-:W-:Y:S02]  /*5970*/  @P0 LOP3.LUT R3, R3, 0x1, RZ, 0xc0, !PT ;  /* 0x0000000103030812 */ /* 0x000fe400078ec0ff */
[----:B------:R-:W-:Y:S02]  /*5980*/  CS2R R88, SRZ ;  /* 0x0000000000587805 */ /* 0x000fe4000001ff00 */
[----:B------:R-:W-:Y:S02]  /*5990*/  PLOP3.LUT P5, PT, PT, PT, PT, 0x8, 0x80 ;  /* 0x000000000080781c */ /* 0x000fe40003fae170 */
[----:B------:R-:W-:Y:S02]  /*59a0*/  CS2R R98, SRZ ;  /* 0x0000000000627805 */ /* 0x000fe4000001ff00 */
[----:B------:R-:W-:Y:S02]  /*59b0*/  ISETP.NE.U32.OR P1, PT, R3, 0x1, !P0 ;  /* 0x000000010300780c */ /* 0x000fe40004725470 */
[----:B------:R-:W-:Y:S02]  /*59c0*/  CS2R R96, SRZ ;  /* 0x0000000000607805 */ /* 0x000fe4000001ff00 */
[----:B------:R-:W-:Y:S02]  /*59d0*/  CS2R R94, SRZ ;  /* 0x00000000005e7805 */ /* 0x000fe4000001ff00 */
[----:B------:R-:W-:Y:S07]  /*59e0*/  CS2R R92, SRZ ;  /* 0x00000000005c7805 */ /* 0x000fee000001ff00 */
[----:B------:R-:W-:Y:S04]  /*59f0*/  @P1 SHF.L.U32 R2, R173, 0x1f, RZ ;  /* 0x0000001fad021819 */ /* 0x000fe800000006ff */
[----:B------:R-:W1:Y:S01]  /*5a00*/  @P1 SYNCS.PHASECHK.TRANS64.TRYWAIT P0, [UR43+0x110], R2 ;  /* 0x00011002ff0015a7 */ /* 0x000e62000800112b */
[----:B------:R2:W4:Y:S01]  /*5a10*/  SYNCS.PHASECHK.TRANS64.TRYWAIT P4, [R156+URZ+0x150], R5 ;  /* 0x000150059c0075a7 */ /* 0x00052200080811ff */
[----:B-1----:R-:W-:Y:S01]  /*5a20*/  @P1 PLOP3.LUT P5, PT, P0, PT, PT, 0x8, 0x80 ;  /* 0x000000000080181c */ /* 0x002fe200007ae170 */
[----:B------:R-:W-:Y:S01]  /*5a30*/  @!UPT UIADD3 URZ, UPT, UPT, URZ, URZ, URZ ;  /* 0x000000fffffff290 */ /* 0x000fe2000fffe0ff */
[----:B--2-4-:R-:W-:Y:S11]  /*5a40*/  @!P1 BRA `(.L_x_99) ;  /* 0x0000000000989947 */ /* 0x014ff60003800000 */
[----:B------:R-:W-:Y:S01]  /*5a50*/  ISETP.NE.U32.AND P0, PT, RZ, UR38, PT ;  /* 0x00000026ff007c0c */ /* 0x000fe2000bf05070 */
[----:B------:R-:W-:Y:S01]  /*5a60*/  BSSY B0, `(.L_x_100) ;  /* 0x0000016000007945 */ /* 0x000fe20003800000 */
[----:B------:R-:W-:Y:S02]  /*5a70*/  FSETP.NEU.AND P2, PT, R81, RZ, PT ;  /* 0x000000ff5100720b */ /* 0x000fe40003f4d000 */
[----:B------:R-:W-:Y:S02]  /*5a80*/  CS2R R94, SRZ ;  /* 0x00000000005e7805 */ /* 0x000fe4000001ff00 */
[----:B------:R-:W-:Y:S02]  /*5a90*/  ISETP.NE.AND.EX P0, PT, RZ, UR39, PT, P0 ;  /* 0x00000027ff007c0c */ /* 0x000fe4000bf05300 */
[----:B------:R-:W-:Y:S02]  /*5aa0*/  CS2R R92, SRZ ;  /* 0x00000000005c7805 */ /* 0x000fe4000001ff00 */
[----:B------:R-:W-:Y:S02]  /*5ab0*/  LOP3.LUT P1, RZ, R164, 0xff, RZ, 0xc0, !PT ;  /* 0x000000ffa4ff7812 */ /* 0x000fe4000782c0ff */
[----:B------:R-:W-:Y:S02]  /*5ac0*/  CS2R R98, SRZ ;  /* 0x0000000000627805 */ /* 0x000fe4000001ff00 */
[----:B------:R-:W-:Y:S02]  /*5ad0*/  SEL R0, RZ, 0xffffffff, P2 ;  /* 0xffffffffff007807 */ /* 0x000fe40001000000 */
[----:B------:R-:W-:Y:S02]  /*5ae0*/  CS2R R96, SRZ ;  /* 0x0000000000607805 */ /* 0x000fe4000001ff00 */
[----:B------:R-:W-:Y:S02]  /*5af0*/  SEL R3, RZ, 0xffffffff, P0 ;  /* 0xffffffffff037807 */ /* 0x000fe40000000000 */
[----:B------:R-:W-:Y:S02]  /*5b00*/  CS2R R90, SRZ ;  /* 0x00000000005a7805 */ /* 0x000fe4000001ff00 */
[----:B------:R-:W-:Y:S02]  /*5b10*/  CS2R R88, SRZ ;  /* 0x0000000000587805 */ /* 0x000fe4000001ff00 */
[----:B------:R-:W-:Y:S02]  /*5b20*/  CS2R R86, SRZ ;  /* 0x0000000000567805 */ /* 0x000fe4000001ff00 */
[----:B------:R-:W-:Y:S02]  /*5b30*/  @P3 SEL R0, R3, R0, !P1 ;  /* 0x0000000003003207 */ /* 0x000fe40004800000 */
[----:B------:R-:W-:Y:S02]  /*5b40*/  CS2R R84, SRZ ;  /* 0x0000000000547805 */ /* 0x000fe4000001ff00 */
[----:B------:R-:W-:Y:S04]  /*5b50*/  LOP3.LUT R0, R0, 0x1, RZ, 0xc0, !PT ;  /* 0x0000000100007812 */ /* 0x000fe800078ec0ff */
[----:B------:R-:W-:Y:S01]  /*5b60*/  ISETP.NE.U32.AND P0, PT, R0, 0x1, PT ;  /* 0x000000010000780c */ /* 0x000fe20003f05070 */
[----:B------:R-:W-:Y:S01]  /*5b70*/  @!UPT UIADD3 URZ, UPT, UPT, URZ, URZ, URZ ;  /* 0x000000fffffff290 */ /* 0x000fe2000fffe0ff */
[----:B------:R-:W-:Y:S11]  /*5b80*/  @!P5 BRA `(.L_x_101) ;  /* 0x00000000000cd947 */ /* 0x000ff60003800000 */
[----:B------:R-:W-:Y:S04]  /*5b90*/  SHF.L.U32 R3, R173, 0x1f, RZ ;  /* 0x0000001fad037819 */ /* 0x000fe800000006ff */
[----:B------:R-:W1:Y:S02]  /*5ba0*/  SYNCS.PHASECHK.TRANS64.TRYWAIT P1, [UR43+0x110], R3 ;  /* 0x00011003ff0075a7 */ /* 0x000e64000802112b */
[----:B-1----:R-:W-:Y:S05]  /*5bb0*/  @!P1 BRA `(.L_x_102) ;  /* 0x0000002000989947 */ /* 0x002fea0003800000 */
.L_x_101:
[----:B------:R-:W-:Y:S05]  /*5bc0*/  BSYNC B0 ;  /* 0x0000000000007941 */ /* 0x000fea0003800000 */
.L_x_100:
[----:B------:R2:W4:Y:S01]  /*5bd0*/  @P0 LDS.128 R92, [R168+UR43+0x200] ;  /* 0x0002002ba85c0984 */ /* 0x0005220008000c00 */
[----:B------:R-:W-:Y:S01]  /*5be0*/  UIADD3 UR4, UPT, UPT, UR43, 0x118, URZ ;  /* 0x000001182b047890 */ /* 0x000fe2000fffe0ff */
[----:B------:R-:W-:Y:S02]  /*5bf0*/  LOP3.LUT R173, R173, 0x1, RZ, 0x3c, !PT ;  /* 0x00000001adad7812 */ /* 0x000fe400078e3cff */
[----:B------:R2:W1:Y:S01]  /*5c00*/  @P0 LDS.128 R96, [R178+0x10] ;  /* 0x00001000b2600984 */ /* 0x0004620000000c00 */
[----:B------:R-:W-:Y:S03]  /*5c10*/  UPRMT UR4, UR37, 0x654, UR4 ;  /* 0x0000065425047896 */ /* 0x000fe60008000004 */
[----:B------:R2:W1:Y:S04]  /*5c20*/  @P0 LDS.128 R88, [R177+0x20] ;  /* 0x00002000b1580984 */ /* 0x0004680000000c00 */
[----:B------:R2:W1:Y:S01]  /*5c30*/  @P0 LDS.128 R84, [R176+0x30] ;  /* 0x00003000b0540984 */ /* 0x0004620000000c00 */
[----:B------:R-:W-:Y:S01]  /*5c40*/  @!PT LDS RZ, [RZ] ;  /* 0x00000000fffff984 */ /* 0x000fe20000000800 */
[----:B------:R-:W-:Y:S01]  /*5c50*/  @!PT LDS RZ, [RZ] ;  /* 0x00000000fffff984 */ /* 0x000fe20000000800 */
[----:B------:R-:W-:Y:S01]  /*5c60*/  @!PT LDS RZ, [RZ] ;  /* 0x00000000fffff984 */ /* 0x000fe20000000800 */
[----:B------:R-:W-:Y:S01]  /*5c70*/  @!PT LDS RZ, [RZ] ;  /* 0x00000000fffff984 */ /* 0x000fe20000000800 */
[----:B------:R5:W-:Y:S06]  /*5c80*/  MEMBAR.ALL.CTA ;  /* 0x0000000000007992 */ /* 0x000bec0000008000 */
[----:B-----5:R-:W5:Y:S02]  /*5c90*/  FENCE.VIEW.ASYNC.S ;  /* 0x00000000000073c6 */ /* 0x020f640000000000 */
[----:B-----5:R-:W-:Y:S01]  /*5ca0*/  SYNCS.ARRIVE.TRANS64.RED.A1T0 RZ, [UR4], RZ ;  /* 0x000000ffffff79a7 */ /* 0x020fe20008100404 */
.L_x_99:
[----:B------:R-:W-:Y:S05]  /*5cb0*/  BSYNC B1 ;  /* 0x0000000000017941 */ /* 0x000fea0003800000 */
.L_x_98:
[----:B-1----:R-:W-:Y:S04]  /*5cc0*/  SHF.R.U32.HI R0, RZ, 0x15, R64 ;  /* 0x00000015ff007819 */ /* 0x002fe80000011640 */
[----:B------:R-:W-:Y:S01]  /*5cd0*/  LOP3.LUT P0, RZ, R0, 0x3, R169, 0x48, !PT ;  /* 0x0000000300ff7812 */ /* 0x000fe200078048a9 */
[----:B------:R-:W-:Y:S01]  /*5ce0*/  @!UPT UIADD3 URZ, UPT, UPT, URZ, URZ, URZ ;  /* 0x000000fffffff290 */ /* 0x000fe2000fffe0ff */
[----:B------:R-:W-:Y:S11]  /*5cf0*/  @P4 BRA `(.L_x_103) ;  /* 0x0000000000084947 */ /* 0x000ff60003800000 */
[----:B------:R-:W1:Y:S02]  /*5d00*/  SYNCS.PHASECHK.TRANS64.TRYWAIT P1, [R156+URZ+0x150], R5 ;  /* 0x000150059c0075a7 */ /* 0x000e6400080211ff */
[----:B-1----:R-:W-:Y:S05]  /*5d10*/  @!P1 BRA `(.L_x_104) ;  /* 0x0000002000589947 */ /* 0x002fea0003800000 */
.L_x_103:
[----:B------:R-:W-:Y:S05]  /*5d20*/  @!P0 BRA `(.L_x_105) ;  /* 0x0000000000408947 */ /* 0x000fea0003800000 */
[----:B------:R-:W1:Y:S01]  /*5d30*/  LDCU.64 UR8, c[0x4][0x70] ;  /* 0x01000e00ff0877ac */ /* 0x000e620008000a00 */
[----:B------:R-:W-:Y:S01]  /*5d40*/  MOV R3, 0x0 ;  /* 0x0000000000037802 */ /* 0x000fe20000000f00 */
[----:B------:R-:W-:Y:S02]  /*5d50*/  HFMA2 R12, -RZ, RZ, 0, 5.9604644775390625e-08 ;  /* 0x00000001ff0c7431 */ /* 0x000fe400000001ff */
[----:B------:R-:W-:Y:S02]  /*5d60*/  IMAD.MOV.U32 R8, RZ, RZ, 0x192 ;  /* 0x00000192ff087424 */ /* 0x000fe400078e00ff */
[----:B------:R-:W-:Y:S01]  /*5d70*/  IMAD.MOV.U32 R13, RZ, RZ, RZ ;  /* 0x000000ffff0d7224 */ /* 0x000fe200078e00ff */
[----:B------:R-:W5:Y:S01]  /*5d80*/  LDCU.64 UR6, c[0x4][0x78] ;  /* 0x01000f00ff0677ac */ /* 0x000f620008000a00 */
[----:B------:R-:W2:Y:S01]  /*5d90*/  LDC.64 R2, c[0x4][R3] ;  /* 0x0100000003027b82 */ /* 0x000ea20000000a00 */
[----:B------:R-:W3:Y:S01]  /*5da0*/  LDCU.64 UR4, c[0x4][0x10] ;  /* 0x01000200ff0477ac */ /* 0x000ee20008000a00 */
[----:B-1----:R-:W-:Y:S01]  /*5db0*/  MOV R5, UR9 ;  /* 0x0000000900057c02 */ /* 0x002fe20008000f00 */
[----:B------:R-:W-:Y:S01]  /*5dc0*/  IMAD.U32 R4, RZ, RZ, UR8 ;  /* 0x00000008ff047e24 */ /* 0x000fe2000f8e00ff */
[----:B-----5:R-:W-:Y:S01]  /*5dd0*/  MOV R7, UR7 ;  /* 0x0000000700077c02 */ /* 0x020fe20008000f00 */
[----:B------:R-:W-:Y:S01]  /*5de0*/  IMAD.U32 R6, RZ, RZ, UR6 ;  /* 0x00000006ff067e24 */ /* 0x000fe2000f8e00ff */
[----:B---3--:R-:W-:Y:S01]  /*5df0*/  MOV R11, UR5 ;  /* 0x00000005000b7c02 */ /* 0x008fe20008000f00 */
[----:B------:R-:W-:Y:S02]  /*5e00*/  IMAD.U32 R10, RZ, RZ, UR4 ;  /* 0x00000004ff0a7e24 */ /* 0x000fe4000f8e00ff */
[----:B------:R-:W-:Y:S07]  /*5e10*/  LEPC R20, `(.L_x_105) ;  /* 0x000000001014794e */ /* 0x000fee0000000000 */
[----:B--2-4-:R-:W-:Y:S05]  /*5e20*/  CALL.ABS.NOINC R2 ;  /* 0x0000000002007343 */ /* 0x014fea0003c00000 */
.L_x_105:
[----:B------:R-:W-:Y:S01]  /*5e30*/  LOP3.LUT P0, RZ, R166, 0x60, RZ, 0xc0, !PT ;  /* 0x00000060a6ff7812 */ /* 0x000fe2000780c0ff */
[----:B------:R-:W-:Y:S05]  /*5e40*/  WARPSYNC.ALL ;  /* 0x0000000000007948 */ /* 0x000fea0003800000 */
[----:B------:R-:W-:Y:S01]  /*5e50*/  R2UR UR4, R64 ;  /* 0x00000000400472ca */ /* 0x000fe200000e0000 */
[----:B------:R-:W-:Y:S01]  /*5e60*/  BSSY.RECONVERGENT B0, `(.L_x_106) ;  /* 0x0000121000007945 */ /* 0x000fe20003800200 */
[-C--:B----4-:R-:W-:Y:S02]  /*5e70*/  F2FP.F16.E5M2.UNPACK_B R82, R92.reuse ;  /* 0x0000005cff52723e */ /* 0x090fe400020004ff */
[----:B------:R-:W-:Y:S02]  /*5e80*/  F2FP.F16.E5M2.UNPACK_B R109, R92.H1 ;  /* 0x0000005cff6d723e */ /* 0x000fe400030004ff */
[-C--:B------:R-:W-:Y:S01]  /*5e90*/  F2FP.F16.E5M2.UNPACK_B R107, R93.reuse ;  /* 0x0000005dff6b723e */ /* 0x080fe200020004ff */
[--C-:B------:R-:W-:Y:S01]  /*5ea0*/  HADD2.F32 R80, -RZ, R82.reuse.H0_H0 ;  /* 0x20000052ff507230 */ /* 0x100fe20000004100 */
[----:B------:R-:W-:Y:S01]  /*5eb0*/  F2FP.F16.E5M2.UNPACK_B R105, R93.H1 ;  /* 0x0000005dff69723e */ /* 0x000fe200030004ff */
[----:B------:R-:W-:Y:S01]  /*5ec0*/  HADD2.F32 R82, -RZ, R82.H1_H1 ;  /* 0x30000052ff527230 */ /* 0x000fe20000004100 */
[-C--:B------:R-:W-:Y:S01]  /*5ed0*/  F2FP.F16.E5M2.UNPACK_B R130, R84.reuse ;  /* 0x00000054ff82723e */ /* 0x080fe200020004ff */
[--C-:B------:R-:W-:Y:S01]  /*5ee0*/  HADD2.F32 R83, -RZ, R109.reuse.H0_H0 ;  /* 0x2000006dff537230 */ /* 0x100fe20000004100 */
[----:B------:R-:W-:Y:S01]  /*5ef0*/  F2FP.F16.E5M2.UNPACK_B R132, R84.H1 ;  /* 0x00000054ff84723e */ /* 0x000fe200030004ff */
[----:B------:R-:W3:Y:S01]  /*5f00*/  LDTM.x64 R4, tmem[UR4] ;  /* 0x00000004000479ee */ /* 0x000ee20008340000 */
[----:B------:R-:W-:Y:S01]  /*5f10*/  NOP ;  /* 0x0000000000007918 */ /* 0x000fe20000000000 */
[----:B------:R-:W-:Y:S01]  /*5f20*/  R2UR UR5, R156 ;  /* 0x000000009c0572ca */ /* 0x000fe200000e0000 */
[--C-:B------:R-:W-:Y:S01]  /*5f30*/  HADD2.F32 R129, -RZ, R130.reuse.H0_H0 ;  /* 0x20000082ff817230 */ /* 0x100fe20000004100 */
[----:B------:R-:W-:Y:S01]  /*5f40*/  F2FP.F16.E5M2.UNPACK_B R93, R94 ;  /* 0x0000005eff5d723e */ /* 0x000fe200020004ff */
[----:B------:R-:W-:Y:S01]  /*5f50*/  HADD2.F32 R130, -RZ, R130.H1_H1 ;  /* 0x30000082ff827230 */ /* 0x000fe20000004100 */
[-C--:B------:R-:W-:Y:S01]  /*5f60*/  F2FP.F16.E5M2.UNPACK_B R134, R85.reuse ;  /* 0x00000055ff86723e */ /* 0x080fe200020004ff */
[----:B------:R-:W-:Y:S01]  /*5f70*/  HADD2.F32 R84, -RZ, R109.H1_H1 ;  /* 0x3000006dff547230 */ /* 0x000fe20000004100 */
[----:B------:R-:W-:Y:S01]  /*5f80*/  F2FP.F16.E5M2.UNPACK_B R136, R85.H1 ;  /* 0x00000055ff88723e */ /* 0x000fe200030004ff */
[--C-:B------:R-:W-:Y:S01]  /*5f90*/  HADD2.F32 R85, -RZ, R107.reuse.H0_H0 ;  /* 0x2000006bff557230 */ /* 0x100fe20000004100 */
[-C--:B------:R-:W-:Y:S01]  /*5fa0*/  F2FP.F16.E5M2.UNPACK_B R138, R86.reuse ;  /* 0x00000056ff8a723e */ /* 0x080fe200020004ff */
[--C-:B------:R-:W-:Y:S01]  /*5fb0*/  HADD2.F32 R133, -RZ, R134.reuse.H0_H0 ;  /* 0x20000086ff857230 */ /* 0x100fe20000004100 */
[----:B------:R-:W-:Y:S01]  /*5fc0*/  F2FP.F16.E5M2.UNPACK_B R140, R86.H1 ;  /* 0x00000056ff8c723e */ /* 0x000fe200030004ff */
[----:B------:R-:W-:Y:S01]  /*5fd0*/  HADD2.F32 R86, -RZ, R107.H1_H1 ;  /* 0x3000006bff567230 */ /* 0x000fe20000004100 */
[----:B------:R-:W-:Y:S01]  /*5fe0*/  F2FP.F16.E5M2.UNPACK_B R142, R87 ;  /* 0x00000057ff8e723e */ /* 0x000fe200020004ff */
[----:B------:R-:W-:Y:S01]  /*5ff0*/  UIADD3 UR5, UPT, UPT, UR5, 0x170, URZ ;  /* 0x0000017005057890 */ /* 0x000fe2000fffe0ff */
[----:B------:R-:W-:Y:S01]  /*6000*/  HADD2.F32 R134, -RZ, R134.H1_H1 ;  /* 0x30000086ff867230 */ /* 0x000fe20000004100 */
[----:B------:R-:W-:Y:S01]  /*6010*/  F2FP.F16.E5M2.UNPACK_B R114, R88 ;  /* 0x00000058ff72723e */ /* 0x000fe200020004ff */
[--C-:B------:R-:W-:Y:S01]  /*6020*/  HADD2.F32 R137, -RZ, R138.reuse.H0_H0 ;  /* 0x2000008aff897230 */ /* 0x100fe20000004100 */
[----:B------:R-:W-:Y:S01]  /*6030*/  UPRMT UR5, UR37, 0x654, UR5 ;  /* 0x0000065425057896 */ /* 0x000fe20008000005 */
[----:B------:R-:W-:Y:S01]  /*6040*/  HADD2.F32 R138, -RZ, R138.H1_H1 ;  /* 0x3000008aff8a7230 */ /* 0x000fe20000004100 */
[-C--:B------:R-:W-:Y:S01]  /*6050*/  F2FP.F16.E5M2.UNPACK_B R118, R89.reuse ;  /* 0x00000059ff76723e */ /* 0x080fe200020004ff */
[--C-:B------:R-:W-:Y:S01]  /*6060*/  HADD2.F32 R113, -RZ, R114.reuse.H0_H0 ;  /* 0x20000072ff717230 */ /* 0x100fe20000004100 */
[----:B------:R-:W-:Y:S01]  /*6070*/  F2FP.F16.E5M2.UNPACK_B R120, R89.H1 ;  /* 0x00000059ff78723e */ /* 0x000fe200030004ff */
[C---:B---3--:R-:W-:Y:S01]  /*6080*/  FMUL R4, R78.reuse, R4 ;  /* 0x000000044e047220 */ /* 0x048fe20000400000 */
[C---:B------:R-:W-:Y:S01]  /*6090*/  FMUL R5, R78.reuse, R5 ;  /* 0x000000054e057220 */ /* 0x040fe20000400000 */
[C---:B------:R-:W-:Y:S01]  /*60a0*/  FMUL R8, R78.reuse, R8 ;  /* 0x000000084e087220 */ /* 0x040fe20000400000 */
[C---:B------:R-:W-:Y:S01]  /*60b0*/  FMUL R9, R78.reuse, R9 ;  /* 0x000000094e097220 */ /* 0x040fe20000400000 */
[----:B------:R-:W-:Y:S01]  /*60c0*/  SYNCS.ARRIVE.TRANS64.RED.A1T0 RZ, [UR5], RZ ;  /* 0x000000ffffff79a7 */ /* 0x000fe20008100405 */
[C---:B------:R-:W-:Y:S01]  /*60d0*/  FFMA R4, R81.reuse, R80, R4 ;  /* 0x0000005051047223 */ /* 0x040fe20000000004 */
[C---:B------:R-:W-:Y:S01]  /*60e0*/  FFMA R5, R81.reuse, R82, R5 ;  /* 0x0000005251057223 */ /* 0x040fe20000000005 */
[----:B------:R-:W-:Y:S02]  /*60f0*/  HADD2.F32 R89, -RZ, R93.H0_H0 ;  /* 0x2000005dff597230 */ /* 0x000fe40000004100 */
[C---:B------:R-:W-:Y:S01]  /*6100*/  FMUL R12, R78.reuse, R12 ;  /* 0x0000000c4e0c7220 */ /* 0x040fe20000400000 */
        /* <DEDUP_REMOVED lines=11> */
[----:B------:R-:W-:Y:S02]  /*61c0*/  HADD2.F32 R114, -RZ, R114.H1_H1 ;  /* 0x30000072ff727230 */ /* 0x000fe40000004100 */
[C---:B------:R-:W-:Y:S01]  /*61d0*/  FMUL R32, R78.reuse, R36 ;  /* 0x000000244e207220 */ /* 0x040fe20000400000 */
[C---:B------:R-:W-:Y:S01]  /*61e0*/  FMUL R33, R78.reuse, R37 ;  /* 0x000000254e217220 */ /* 0x040fe20000400000 */
[--C-:B------:R-:W-:Y:S02]  /*61f0*/  HADD2.F32 R117, -RZ, R118.reuse.H0_H0 ;  /* 0x20000076ff757230 */ /* 0x100fe40000004100 */
[C---:B------:R-:W-:Y:S01]  /*6200*/  FMUL R36, R78.reuse, R40 ;  /* 0x000000284e247220 */ /* 0x040fe20000400000 */
[----:B------:R-:W-:Y:S02]  /*6210*/  HADD2.F32 R118, -RZ, R118.H1_H1 ;  /* 0x30000076ff767230 */ /* 0x000fe40000004100 */
        /* <DEDUP_REMOVED lines=8> */
[----:B------:R-:W-:Y:S01]  /*62a0*/  F2FP.F16.E5M2.UNPACK_B R92, R94.H1 ;  /* 0x0000005eff5c723e */ /* 0x000fe200030004ff */
[C---:B------:R-:W-:Y:S01]  /*62b0*/  FMUL R53, R78.reuse, R57 ;  /* 0x000000394e357220 */ /* 0x040fe20000400000 */
[C---:B------:R-:W-:Y:S01]  /*62c0*/  FMUL R56, R78.reuse, R60 ;  /* 0x0000003c4e387220 */ /* 0x040fe20000400000 */
[----:B------:R-:W-:Y:S01]  /*62d0*/  F2FP.F16.E5M2.UNPACK_B R141, R87.H1 ;  /* 0x00000057ff8d723e */ /* 0x000fe200030004ff */
[C---:B------:R-:W-:Y:S01]  /*62e0*/  FMUL R57, R78.reuse, R61 ;  /* 0x0000003d4e397220 */ /* 0x040fe20000400000 */
[----:B------:R-:W-:Y:S02]  /*62f0*/  HADD2.F32 R80, -RZ, R142.H1_H1 ;  /* 0x3000008eff507230 */ /* 0x000fe40000004100 */
[C---:B------:R-:W-:Y:S01]  /*6300*/  FMUL R60, R78.reuse, R64 ;  /* 0x000000404e3c7220 */ /* 0x040fe20000400000 */
[----:B------:R-:W-:Y:S01]  /*6310*/  F2FP.F16.E5M2.UNPACK_B R116, R88.H1 ;  /* 0x00000058ff74723e */ /* 0x000fe200030004ff */
[C---:B------:R-:W-:Y:S01]  /*6320*/  FMUL R61, R78.reuse, R65 ;  /* 0x000000414e3d7220 */ /* 0x040fe20000400000 */
[C---:B------:R-:W-:Y:S01]  /*6330*/  FMUL R6, R78.reuse, R6 ;  /* 0x000000064e067220 */ /* 0x040fe20000400000 */
[----:B------:R-:W-:Y:S01]  /*6340*/  F2FP.F16.E5M2.UNPACK_B R94, R95 ;  /* 0x0000005fff5e723e */ /* 0x000fe200020004ff */
[C---:B------:R-:W-:Y:S01]  /*6350*/  FMUL R7, R78.reuse, R7 ;  /* 0x000000074e077220 */ /* 0x040fe20000400000 */
[--C-:B------:R-:W-:Y:S02]  /*6360*/  HADD2.F32 R87, -RZ, R105.reuse.H0_H0 ;  /* 0x20000069ff577230 */ /* 0x100fe40000004100 */
[C---:B------:R-:W-:Y:S01]  /*6370*/  FFMA R6, R81.reuse, R83, R6 ;  /* 0x0000005351067223 */ /* 0x040fe20000000006 */
[----:B------:R-:W-:Y:S01]  /*6380*/  F2FP.F16.E5M2.UNPACK_B R122, R90 ;  /* 0x0000005aff7a723e */ /* 0x000fe200020004ff */
[C---:B------:R-:W-:Y:S01]  /*6390*/  FFMA R7, R81.reuse, R84, R7 ;  /* 0x0000005451077223 */ /* 0x040fe20000000007 */
[C---:B------:R-:W-:Y:S01]  /*63a0*/  FFMA R8, R81.reuse, R85, R8 ;  /* 0x0000005551087223 */ /* 0x040fe20000000008 */
[----:B------:R-:W-:Y:S01]  /*63b0*/  F2FP.F16.E5M2.UNPACK_B R124, R90.H1 ;  /* 0x0000005aff7c723e */ /* 0x000fe200030004ff */
[----:B------:R-:W-:Y:S02]  /*63c0*/  HADD2.F32 R88, -RZ, R105.H1_H1 ;  /* 0x30000069ff587230 */ /* 0x000fe40000004100 */
[----:B------:R-:W-:Y:S01]  /*63d0*/  FFMA R9, R81, R86, R9 ;  /* 0x0000005651097223 */ /* 0x000fe20000000009 */
[----:B------:R-:W-:Y:S01]  /*63e0*/  F2FP.SATFINITE.E5M2.F32.PACK_AB_MERGE_C R156, R7, R6, RZ ;  /* 0x00000006079c723e */ /* 0x000fe200048060ff */
[----:B------:R-:W-:Y:S02]  /*63f0*/  HADD2.F32 R90, -RZ, R93.H1_H1 ;  /* 0x3000005dff5a7230 */ /* 0x000fe40000004100 */
[C---:B------:R-:W-:Y:S01]  /*6400*/  FMUL R10, R78.reuse, R10 ;  /* 0x0000000a4e0a7220 */ /* 0x040fe20000400000 */
[--C-:B------:R-:W-:Y:S01]  /*6410*/  HADD2.F32 R93, -RZ, R94.reuse.H0_H0 ;  /* 0x2000005eff5d7230 */ /* 0x100fe20000004100 */
[----:B------:R-:W-:Y:S01]  /*6420*/  F2FP.SATFINITE.E5M2.F32.PACK_AB_MERGE_C R156, R5, R4, R156 ;  /* 0x00000004059c723e */ /* 0x000fe2000480609c */
[----:B------:R-:W-:Y:S02]  /*6430*/  HADD2.F32 R94, -RZ, R94.H1_H1 ;  /* 0x3000005eff5e7230 */ /* 0x000fe40000004100 */
[C---:B------:R-:W-:Y:S01]  /*6440*/  FFMA R10, R81.reuse, R87, R10 ;  /* 0x00000057510a7223 */ /* 0x040fe2000000000a */
[--C-:B------:R-:W-:Y:S02]  /*6450*/  HADD2.F32 R121, -RZ, R122.reuse.H0_H0 ;  /* 0x2000007aff797230 */ /* 0x100fe40000004100 */
[C---:B------:R-:W-:Y:S01]  /*6460*/  FMUL R11, R78.reuse, R11 ;  /* 0x0000000b4e0b7220 */ /* 0x040fe20000400000 */
[----:B------:R-:W-:Y:S01]  /*6470*/  F2FP.F16.E5M2.UNPACK_B R126, R91 ;  /* 0x0000005bff7e723e */ /* 0x000fe200020004ff */
[----:B------:R-:W-:Y:S01]  /*6480*/  HADD2.F32 R122, -RZ, R122.H1_H1 ;  /* 0x3000007aff7a7230 */ /* 0x000fe20000004100 */
[----:B------:R-:W-:Y:S01]  /*6490*/  F2FP.F16.E5M2.UNPACK_B R103, R95.H1 ;  /* 0x0000005fff67723e */ /* 0x000fe200030004ff */
[C---:B------:R-:W-:Y:S01]  /*64a0*/  FFMA R11, R81.reuse, R88, R11 ;  /* 0x00000058510b7223 */ /* 0x040fe2000000000b */
[----:B------:R-:W-:Y:S01]  /*64b0*/  F2FP.F16.E5M2.UNPACK_B R128, R91.H1 ;  /* 0x0000005bff80723e */ /* 0x000fe200030004ff */
[----:B------:R-:W-:Y:S02]  /*64c0*/  HADD2.F32 R91, -RZ, R92.H0_H0 ;  /* 0x2000005cff5b7230 */ /* 0x000fe40000004100 */
[C---:B------:R-:W-:Y:S01]  /*64d0*/  FFMA R12, R81.reuse, R89, R12 ;  /* 0x00000059510c7223 */ /* 0x040fe2000000000c */
[----:B------:R-:W-:Y:S01]  /*64e0*/  FFMA R13, R81, R90, R13 ;  /* 0x0000005a510d7223 */ /* 0x000fe2000000000d */
[----:B------:R-:W-:Y:S01]  /*64f0*/  F2FP.SATFINITE.E5M2.F32.PACK_AB_MERGE_C R157, R11, R10, RZ ;  /* 0x0000000a0b9d723e */ /* 0x000fe200048060ff */
[--C-:B------:R-:W-:Y:S01]  /*6500*/  HADD2.F32 R125, -RZ, R126.reuse.H0_H0 ;  /* 0x2000007eff7d7230 */ /* 0x100fe20000004100 */
[----:B------:R-:W-:Y:S01]  /*6510*/  F2FP.F16.E5M2.UNPACK_B R101, R96 ;  /* 0x00000060ff65723e */ /* 0x000fe200020004ff */
[----:B------:R-:W-:Y:S01]  /*6520*/  HADD2.F32 R126, -RZ, R126.H1_H1 ;  /* 0x3000007eff7e7230 */ /* 0x000fe20000004100 */
[----:B------:R-:W-:Y:S01]  /*6530*/  F2FP.SATFINITE.E5M2.F32.PACK_AB_MERGE_C R157, R9, R8, R157 ;  /* 0x00000008099d723e */ /* 0x000fe2000480609d */
[----:B------:R-:W-:Y:S02]  /*6540*/  HADD2.F32 R83, -RZ, R142.H0_H0 ;  /* 0x2000008eff537230 */ /* 0x000fe40000004100 */
[C---:B------:R-:W-:Y:S01]  /*6550*/  FMUL R14, R78.reuse, R14 ;  /* 0x0000000e4e0e7220 */ /* 0x040fe20000400000 */
[----:B------:R-:W-:Y:S02]  /*6560*/  HADD2.F32 R92, -RZ, R92.H1_H1 ;  /* 0x3000005cff5c7230 */ /* 0x000fe40000004100 */
[C---:B------:R-:W-:Y:S01]  /*6570*/  FMUL R15, R78.reuse, R15 ;  /* 0x0000000f4e0f7220 */ /* 0x040fe20000400000 */
[----:B------:R-:W-:Y:S01]  /*6580*/  F2FP.F16.E5M2.UNPACK_B R100, R96.H1 ;  /* 0x00000060ff64723e */ /* 0x000fe200030004ff */
[--C-:B------:R-:W-:Y:S02]  /*6590*/  HADD2.F32 R95, -RZ, R103.reuse.H0_H0 ;  /* 0x20000067ff5f7230 */ /* 0x100fe40000004100 */
[C---:B------:R-:W-:Y:S01]  /*65a0*/  FFMA R14, R81.reuse, R91, R14 ;  /* 0x0000005b510e7223 */ /* 0x040fe2000000000e */
[C---:B------:R-:W-:Y:S01]  /*65b0*/  FFMA R15, R81.reuse, R92, R15 ;  /* 0x0000005c510f7223 */ /* 0x040fe2000000000f */
[C---:B------:R-:W-:Y:S01]  /*65c0*/  FFMA R16, R81.reuse, R93, R16 ;  /* 0x0000005d51107223 */ /* 0x040fe20000000010 */
[----:B------:R-:W-:Y:S01]  /*65d0*/  FFMA R17, R81, R94, R17 ;  /* 0x0000005e51117223 */ /* 0x000fe20000000011 */
[-C--:B------:R-:W-:Y:S01]  /*65e0*/  F2FP.F16.E5M2.UNPACK_B R102, R97.reuse ;  /* 0x00000061ff66723e */ /* 0x080fe200020004ff */
[----:B------:R-:W-:Y:S01]  /*65f0*/  HADD2.F32 R96, -RZ, R103.H1_H1 ;  /* 0x30000067ff607230 */ /* 0x000fe20000004100 */
[----:B------:R-:W-:Y:S01]  /*6600*/  F2FP.SATFINITE.E5M2.F32.PACK_AB_MERGE_C R158, R15, R14, RZ ;  /* 0x0000000e0f9e723e */ /* 0x000fe200048060ff */
[C---:B------:R-:W-:Y:S01]  /*6610*/  FMUL R18, R78.reuse, R18 ;  /* 0x000000124e127220 */ /* 0x040fe20000400000 */
[----:B------:R-:W-:Y:S01]  /*6620*/  F2FP.F16.E5M2.UNPACK_B R104, R97.H1 ;  /* 0x00000061ff68723e */ /* 0x000fe200030004ff */
[--C-:B------:R-:W-:Y:S01]  /*6630*/  HADD2.F32 R97, -RZ, R101.reuse.H0_H0 ;  /* 0x20000065ff617230 */ /* 0x100fe20000004100 */
[----:B------:R-:W-:Y:S01]  /*6640*/  F2FP.SATFINITE.E5M2.F32.PACK_AB_MERGE_C R158, R13, R12, R158 ;  /* 0x0000000c0d9e723e */ /* 0x000fe2000480609e */
[C---:B------:R-:W-:Y:S01]  /*6650*/  FFMA R18, R81.reuse, R95, R18 ;  /* 0x0000005f51127223 */ /* 0x040fe20000000012 */
[----:B------:R-:W-:Y:S01]  /*6660*/  F2FP.F16.E5M2.UNPACK_B R110, R99 ;  /* 0x00000063ff6e723e */ /* 0x000fe200020004ff */
[C---:B------:R-:W-:Y:S01]  /*6670*/  FMUL R19, R78.reuse, R19 ;  /* 0x000000134e137220 */ /* 0x040fe20000400000 */
[----:B------:R-:W-:Y:S01]  /*6680*/  F2FP.F16.E5M2.UNPACK_B R112, R99.H1 ;  /* 0x00000063ff70723e */ /* 0x000fe200030004ff */
[----:B------:R-:W-:Y:S01]  /*6690*/  HADD2.F32 R99, -RZ, R101.H1_H1 ;  /* 0x30000065ff637230 */ /* 0x000fe20000004100 */
[-C--:B------:R-:W-:Y:S01]  /*66a0*/  F2FP.F16.E5M2.UNPACK_B R106, R98.reuse ;  /* 0x00000062ff6a723e */ /* 0x080fe200020004ff */
[----:B------:R-:W-:Y:S01]  /*66b0*/  HADD2.F32 R101, -RZ, R102.H0_H0 ;  /* 0x20000066ff657230 */ /* 0x000fe20000004100 */
[----:B------:R-:W-:Y:S01]  /*66c0*/  F2FP.F16.E5M2.UNPACK_B R108, R98.H1 ;  /* 0x00000062ff6c723e */ /* 0x000fe200030004ff */
[----:B------:R-:W-:Y:S02]  /*66d0*/  HADD2.F32 R98, -RZ, R100.H0_H0 ;  /* 0x20000064ff627230 */ /* 0x000fe40000004100 */
[C---:B------:R-:W-:Y:S01]  /*66e0*/  FFMA R19, R81.reuse, R96, R19 ;  /* 0x0000006051137223 */ /* 0x040fe20000000013 */
[C---:B------:R-:W-:Y:S01]  /*66f0*/  FFMA R0, R81.reuse, R97, R0 ;  /* 0x0000006151007223 */ /* 0x040fe20000000000 */
[----:B------:R-:W-:Y:S01]  /*6700*/  FFMA R2, R81, R99, R2 ;  /* 0x0000006351027223 */ /* 0x000fe20000000002 */
[----:B------:R-:W-:Y:S02]  /*6710*/  HADD2.F32 R102, -RZ, R102.H1_H1 ;  /* 0x30000066ff667230 */ /* 0x000fe40000004100 */
[C---:B------:R-:W-:Y:S01]  /*6720*/  FMUL R3, R78.reuse, R22 ;  /* 0x000000164e037220 */ /* 0x040fe20000400000 */
[----:B------:R-:W-:Y:S01]  /*6730*/  HADD2.F32 R100, -RZ, R100.H1_H1 ;  /* 0x30000064ff647230 */ /* 0x000fe20000004100 */
[----:B------:R-:W-:Y:S01]  /*6740*/  F2FP.SATFINITE.E5M2.F32.PACK_AB_MERGE_C R159, R19, R18, RZ ;  /* 0x00000012139f723e */ /* 0x000fe200048060ff */
[--C-:B------:R-:W-:Y:S02]  /*6750*/  HADD2.F32 R105, -RZ, R106.reuse.H0_H0 ;  /* 0x2000006aff697230 */ /* 0x100fe40000004100 */
[----:B------:R-:W-:Y:S01]  /*6760*/  FFMA R3, R81, R98, R3 ;  /* 0x0000006251037223 */ /* 0x000fe20000000003 */
[----:B------:R-:W-:Y:S01]  /*6770*/  HADD2.F32 R106, -RZ, R106.H1_H1 ;  /* 0x3000006aff6a7230 */ /* 0x000fe20000004100 */
[----:B------:R-:W-:Y:S01]  /*6780*/  F2FP.SATFINITE.E5M2.F32.PACK_AB_MERGE_C R159, R17, R16, R159 ;  /* 0x00000010119f723e */ /* 0x000fe2000480609f */
[----:B------:R-:W-:Y:S02]  /*6790*/  HADD2.F32 R109, -RZ, R110.H0_H0 ;  /* 0x2000006eff6d7230 */ /* 0x000fe40000004100 */
[C---:B------:R-:W-:Y:S01]  /*67a0*/  FMUL R23, R78.reuse, R23 ;  /* 0x000000174e177220 */ /* 0x040fe20000400000 */
[--C-:B------:R-:W-:Y:S02]  /*67b0*/  HADD2.F32 R103, -RZ, R104.reuse.H0_H0 ;  /* 0x20000068ff677230 */ /* 0x100fe40000004100 */
[C---:B------:R-:W-:Y:S01]  /*67c0*/  FMUL R22, R78.reuse, R26 ;  /* 0x0000001a4e167220 */ /* 0x040fe20000400000 */
[----:B------:R-:W-:Y:S01]  /*67d0*/  HADD2.F32 R104, -RZ, R104.H1_H1 ;  /* 0x30000068ff687230 */ /* 0x000fe20000004100 */
[----:B------:R1:W-:Y:S01]  /*67e0*/  STS.128 [R168+UR43+0x2200], R156 ;  /* 0x0022009ca8007988 */ /* 0x0003e20008000c2b */
[C---:B------:R-:W-:Y:S01]  /*67f0*/  FFMA R23, R81.reuse, R100, R23 ;  /* 0x0000006451177223 */ /* 0x040fe20000000017 */
[C---:B------:R-:W-:Y:S01]  /*6800*/  FFMA R20, R81.reuse, R101, R20 ;  /* 0x0000006551147223 */ /* 0x040fe20000000014 */
[C---:B------:R-:W-:Y:S01]  /*6810*/  FFMA R21, R81.reuse, R102, R21 ;  /* 0x0000006651157223 */ /* 0x040fe20000000015 */
[----:B------:R-:W-:Y:S01]  /*6820*/  FFMA R22, R81, R103, R22 ;  /* 0x0000006751167223 */ /* 0x000fe20000000016 */
[----:B------:R-:W-:Y:S01]  /*6830*/  HADD2.F32 R110, -RZ, R110.H1_H1 ;  /* 0x3000006eff6e7230 */ /* 0x000fe20000004100 */
[----:B------:R-:W-:Y:S01]  /*6840*/  F2FP.SATFINITE.E5M2.F32.PACK_AB_MERGE_C R161, R23, R3, RZ ;  /* 0x0000000317a1723e */ /* 0x000fe200048060ff */
[C---:B------:R-:W-:Y:S01]  /*6850*/  FMUL R27, R78.reuse, R27 ;  /* 0x0000001b4e1b7220 */ /* 0x040fe20000400000 */
[--C-:B------:R-:W-:Y:S02]  /*6860*/  HADD2.F32 R107, -RZ, R108.reuse.H0_H0 ;  /* 0x2000006cff6b7230 */ /* 0x100fe40000004100 */
[----:B------:R-:W-:Y:S01]  /*6870*/  FMUL R26, R78, R30 ;  /* 0x0000001e4e1a7220 */ /* 0x000fe20000400000 */
[----:B------:R-:W-:Y:S01]  /*6880*/  HADD2.F32 R108, -RZ, R108.H1_H1 ;  /* 0x3000006cff6c7230 */ /* 0x000fe20000004100 */
[----:B------:R-:W-:Y:S01]  /*6890*/  F2FP.SATFINITE.E5M2.F32.PACK_AB_MERGE_C R160, R2, R0, R161 ;  /* 0x0000000002a0723e */ /* 0x000fe200048060a1 */
[C---:B------:R-:W-:Y:S01]  /*68a0*/  FFMA R27, R81.reuse, R104, R27 ;  /* 0x00000068511b7223 */ /* 0x040fe2000000001b */
[C---:B------:R-:W-:Y:S01]  /*68b0*/  FFMA R24, R81.reuse, R105, R24 ;  /* 0x0000006951187223 */ /* 0x040fe20000000018 */
[C---:B------:R-:W-:Y:S01]  /*68c0*/  FFMA R25, R81.reuse, R106, R25 ;  /* 0x0000006a51197223 */ /* 0x040fe20000000019 */
[----:B------:R-:W-:Y:S01]  /*68d0*/  FFMA R26, R81, R107, R26 ;  /* 0x0000006b511a7223 */ /* 0x000fe2000000001a */
[C---:B------:R-:W-:Y:S01]  /*68e0*/  FMUL R31, R78.reuse, R31 ;  /* 0x0000001f4e1f7220 */ /* 0x040fe20000400000 */
[--C-:B------:R-:W-:Y:S01]  /*68f0*/  HADD2.F32 R111, -RZ, R112.reuse.H0_H0 ;  /* 0x20000070ff6f7230 */ /* 0x100fe20000004100 */
[----:B------:R-:W-:Y:S01]  /*6900*/  F2FP.SATFINITE.E5M2.F32.PACK_AB_MERGE_C R162, R27, R22, RZ ;  /* 0x000000161ba2723e */ /* 0x000fe200048060ff */
[----:B------:R-:W-:Y:S02]  /*6910*/  HADD2.F32 R112, -RZ, R112.H1_H1 ;  /* 0x30000070ff707230 */ /* 0x000fe40000004100 */
[C---:B------:R-:W-:Y:S01]  /*6920*/  FFMA R31, R81.reuse, R108, R31 ;  /* 0x0000006c511f7223 */ /* 0x040fe2000000001f */
[----:B------:R-:W-:Y:S01]  /*6930*/  FFMA R28, R81, R109, R28 ;  /* 0x0000006d511c7223 */ /* 0x000fe2000000001c */
[----:B------:R-:W-:Y:S01]  /*6940*/  F2FP.SATFINITE.E5M2.F32.PACK_AB_MERGE_C R161, R21, R20, R162 ;  /* 0x0000001415a1723e */ /* 0x000fe200048060a2 */
[----:B------:R-:W-:Y:S01]  /*6950*/  FFMA R29, R81, R110, R29 ;  /* 0x0000006e511d7223 */ /* 0x000fe2000000001d */
[C---:B------:R-:W-:Y:S01]  /*6960*/  FMUL R30, R78.reuse, R34 ;  /* 0x000000224e1e7220 */ /* 0x040fe20000400000 */
[----:B------:R-:W-:Y:S01]  /*6970*/  F2FP.SATFINITE.E5M2.F32.PACK_AB_MERGE_C R163, R31, R26, RZ ;  /* 0x0000001a1fa3723e */ /* 0x000fe200048060ff */
[C---:B------:R-:W-:Y:S01]  /*6980*/  FMUL R35, R78.reuse, R35 ;  /* 0x000000234e237220 */ /* 0x040fe20000400000 */
[--C-:B------:R-:W-:Y:S02]  /*6990*/  HADD2.F32 R115, -RZ, R116.reuse.H0_H0 ;  /* 0x20000074ff737230 */ /* 0x100fe40000004100 */
[----:B------:R-:W-:Y:S01]  /*69a0*/  FFMA R30, R81, R111, R30 ;  /* 0x0000006f511e7223 */ /* 0x000fe2000000001e */
[----:B------:R-:W-:Y:S01]  /*69b0*/  F2FP.SATFINITE.E5M2.F32.PACK_AB_MERGE_C R162, R25, R24, R163 ;  /* 0x0000001819a2723e */ /* 0x000fe200048060a3 */
[C---:B------:R-:W-:Y:S01]  /*69c0*/  FFMA R35, R81.reuse, R112, R35 ;  /* 0x0000007051237223 */ /* 0x040fe20000000023 */
[C---:B------:R-:W-:Y:S01]  /*69d0*/  FFMA R32, R81.reuse, R113, R32 ;  /* 0x0000007151207223 */ /* 0x040fe20000000020 */
[----:B------:R-:W-:Y:S01]  /*69e0*/  FFMA R33, R81, R114, R33 ;  /* 0x0000007251217223 */ /* 0x000fe20000000021 */
[----:B------:R-:W-:Y:S02]  /*69f0*/  HADD2.F32 R116, -RZ, R116.H1_H1 ;  /* 0x30000074ff747230 */ /* 0x000fe40000004100 */
        /* <DEDUP_REMOVED lines=9> */
[----:B------:R-:W-:Y:S01]  /*6a90*/  HADD2.F32 R120, -RZ, R120.H1_H1 ;  /* 0x30000078ff787230 */ /* 0x000fe20000004100 */
[----:B------:R1:W-:Y:S01]  /*6aa0*/  STS.128 [R178+0x2010], R160 ;  /* 0x002010a0b2007388 */ /* 0x0003e20000000c00 */
[----:B------:R-:W-:Y:S01]  /*6ab0*/  F2FP.SATFINITE.E5M2.F32.PACK_AB_MERGE_C R184, R39, R34, RZ ;  /* 0x0000002227b8723e */ /* 0x000fe200048060ff */
[C---:B------:R-:W-:Y:S01]  /*6ac0*/  FMUL R38, R78.reuse, R42 ;  /* 0x0000002a4e267220 */ /* 0x040fe20000400000 */
[C---:B------:R-:W-:Y:S01]  /*6ad0*/  FMUL R43, R78.reuse, R43 ;  /* 0x0000002b4e2b7220 */ /* 0x040fe20000400000 */
[--C-:B------:R-:W-:Y:S01]  /*6ae0*/  HADD2.F32 R123, -RZ, R124.reuse.H0_H0 ;  /* 0x2000007cff7b7230 */ /* 0x100fe20000004100 */
[----:B------:R-:W-:Y:S01]  /*6af0*/  F2FP.SATFINITE.E5M2.F32.PACK_AB_MERGE_C R184, R33, R32, R184 ;  /* 0x0000002021b8723e */ /* 0x000fe200048060b8 */
[C---:B------:R-:W-:Y:S01]  /*6b00*/  FFMA R38, R81.reuse, R119, R38 ;  /* 0x0000007751267223 */ /* 0x040fe20000000026 */
        /* <DEDUP_REMOVED lines=12> */
[C---:B------:R-:W-:Y:S01]  /*6bd0*/  FFMA R45, R81.reuse, R126, R45 ;  /* 0x0000007e512d7223 */ /* 0x040fe2000000002d */
[----:B------:R-:W-:Y:S02]  /*6be0*/  HADD2.F32 R128, -RZ, R128.H1_H1 ;  /* 0x30000080ff807230 */ /* 0x000fe40000004100 */
[C---:B------:R-:W-:Y:S01]  /*6bf0*/  FMUL R46, R78.reuse, R50 ;  /* 0x000000324e2e7220 */ /* 0x040fe20000400000 */
[C---:B------:R-:W-:Y:S01]  /*6c00*/  FMUL R51, R78.reuse, R51 ;  /* 0x000000334e337220 */ /* 0x040fe20000400000 */
[--C-:B------:R-:W-:Y:S02]  /*6c10*/  HADD2.F32 R131, -RZ, R132.reuse.H0_H0 ;  /* 0x20000084ff837230 */ /* 0x100fe40000004100 */
[C---:B------:R-:W-:Y:S01]  /*6c20*/  FMUL R50, R78.reuse, R54 ;  /* 0x000000364e327220 */ /* 0x040fe20000400000 */
[C---:B------:R-:W-:Y:S01]  /*6c30*/  FFMA R46, R81.reuse, R127, R46 ;  /* 0x0000007f512e7223 */ /* 0x040fe2000000002e */
[----:B------:R-:W-:Y:S02]  /*6c40*/  HADD2.F32 R132, -RZ, R132.H1_H1 ;  /* 0x30000084ff847230 */ /* 0x000fe40000004100 */
[C---:B------:R-:W-:Y:S01]  /*6c50*/  FFMA R51, R81.reuse, R128, R51 ;  /* 0x0000008051337223 */ /* 0x040fe20000000033 */
[C---:B------:R-:W-:Y:S01]  /*6c60*/  FMUL R55, R78.reuse, R55 ;  /* 0x000000374e377220 */ /* 0x040fe20000400000 */
[C---:B------:R-:W-:Y:S01]  /*6c70*/  FFMA R48, R81.reuse, R129, R48 ;  /* 0x0000008151307223 */ /* 0x040fe20000000030 */
[C---:B------:R-:W-:Y:S01]  /*6c80*/  FFMA R49, R81.reuse, R130, R49 ;  /* 0x0000008251317223 */ /* 0x040fe20000000031 */
[--C-:B------:R-:W-:Y:S02]  /*6c90*/  HADD2.F32 R135, -RZ, R136.reuse.H0_H0 ;  /* 0x20000088ff877230 */ /* 0x100fe40000004100 */
[C---:B------:R-:W-:Y:S01]  /*6ca0*/  FFMA R50, R81.reuse, R131, R50 ;  /* 0x0000008351327223 */ /* 0x040fe20000000032 */
[----:B------:R-:W-:Y:S02]  /*6cb0*/  HADD2.F32 R136, -RZ, R136.H1_H1 ;  /* 0x30000088ff887230 */ /* 0x000fe40000004100 */
[C---:B------:R-:W-:Y:S01]  /*6cc0*/  FMUL R54, R78.reuse, R58 ;  /* 0x0000003a4e367220 */ /* 0x040fe20000400000 */
        /* <DEDUP_REMOVED lines=16> */
[----:B------:R-:W-:Y:S01]  /*6dd0*/  FFMA R63, R81, R140, R63 ;  /* 0x0000008c513f7223 */ /* 0x000fe2000000003f */
[----:B------:R-:W-:Y:S01]  /*6de0*/  FMUL R67, R78, R67 ;  /* 0x000000434e437220 */ /* 0x000fe20000400000 */
[----:B------:R-:W-:Y:S01]  /*6df0*/  F2FP.SATFINITE.E5M2.F32.PACK_AB_MERGE_C R186, R47, R42, RZ ;  /* 0x0000002a2fba723e */ /* 0x000fe200048060ff */
[----:B------:R-:W-:Y:S01]  /*6e00*/  FFMA R60, R81, R83, R60 ;  /* 0x00000053513c7223 */ /* 0x000fe2000000003c */
[----:B------:R-:W-:Y:S01]  /*6e10*/  F2FP.SATFINITE.E5M2.F32.PACK_AB_MERGE_C R187, R51, R46, RZ ;  /* 0x0000002e33bb723e */ /* 0x000fe200048060ff */
[C---:B------:R-:W-:Y:S01]  /*6e20*/  FFMA R61, R81.reuse, R80, R61 ;  /* 0x00000050513d7223 */ /* 0x040fe2000000003d */
[C---:B------:R-:W-:Y:S01]  /*6e30*/  FFMA R62, R81.reuse, R85, R62 ;  /* 0x00000055513e7223 */ /* 0x040fe2000000003e */
[----:B------:R-:W-:Y:S01]  /*6e40*/  FFMA R67, R81, R82, R67 ;  /* 0x0000005251437223 */ /* 0x000fe20000000043 */
[----:B------:R-:W-:Y:S02]  /*6e50*/  F2FP.SATFINITE.E5M2.F32.PACK_AB_MERGE_C R186, R41, R40, R186 ;  /* 0x0000002829ba723e */ /* 0x000fe400048060ba */
[----:B------:R-:W-:Y:S02]  /*6e60*/  F2FP.SATFINITE.E5M2.F32.PACK_AB_MERGE_C R187, R45, R44, R187 ;  /* 0x0000002c2dbb723e */ /* 0x000fe400048060bb */
[----:B------:R-:W-:Y:S02]  /*6e70*/  F2FP.SATFINITE.E5M2.F32.PACK_AB_MERGE_C R188, R55, R50, RZ ;  /* 0x0000003237bc723e */ /* 0x000fe400048060ff */
[----:B------:R-:W-:Y:S01]  /*6e80*/  F2FP.SATFINITE.E5M2.F32.PACK_AB_MERGE_C R189, R59, R54, RZ ;  /* 0x000000363bbd723e */ /* 0x000fe200048060ff */
[----:B------:R1:W-:Y:S01]  /*6e90*/  STS.128 [R177+0x2020], R184 ;  /* 0x002020b8b1007388 */ /* 0x0003e20000000c00 */
[----:B------:R-:W-:Y:S02]  /*6ea0*/  F2FP.SATFINITE.E5M2.F32.PACK_AB_MERGE_C R190, R63, R58, RZ ;  /* 0x0000003a3fbe723e */ /* 0x000fe400048060ff */
[----:B------:R-:W-:Y:S02]  /*6eb0*/  F2FP.SATFINITE.E5M2.F32.PACK_AB_MERGE_C R182, R67, R62, RZ ;  /* 0x0000003e43b6723e */ /* 0x000fe400048060ff */
[----:B------:R-:W-:Y:S02]  /*6ec0*/  F2FP.SATFINITE.E5M2.F32.PACK_AB_MERGE_C R188, R49, R48, R188 ;  /* 0x0000003031bc723e */ /* 0x000fe400048060bc */
[----:B------:R-:W-:Y:S02]  /*6ed0*/  F2FP.SATFINITE.E5M2.F32.PACK_AB_MERGE_C R189, R53, R52, R189 ;  /* 0x0000003435bd723e */ /* 0x000fe400048060bd */
[----:B------:R-:W-:Y:S02]  /*6ee0*/  F2FP.SATFINITE.E5M2.F32.PACK_AB_MERGE_C R190, R57, R56, R190 ;  /* 0x0000003839be723e */ /* 0x000fe400048060be */
[----:B------:R-:W-:Y:S02]  /*6ef0*/  F2FP.SATFINITE.E5M2.F32.PACK_AB_MERGE_C R191, R61, R60, R182 ;  /* 0x0000003c3dbf723e */ /* 0x000fe400048060b6 */
[----:B------:R-:W-:Y:S03]  /*6f00*/  IADD3 R76, PT, PT, R76, 0x1, RZ ;  /* 0x000000014c4c7810 */ /* 0x000fe60007ffe0ff */
[----:B------:R1:W-:Y:S01]  /*6f10*/  STS.128 [R176+0x2030], R188 ;  /* 0x002030bcb0007388 */ /* 0x0003e20000000c00 */
[----:B------:R-:W-:Y:S01]  /*6f20*/  @!PT LDS RZ, [RZ] ;  /* 0x00000000fffff984 */ /* 0x000fe20000000800 */
[----:B------:R-:W-:Y:S01]  /*6f30*/  @!PT LDS RZ, [RZ] ;  /* 0x00000000fffff984 */ /* 0x000fe20000000800 */
[----:B------:R-:W-:Y:S01]  /*6f40*/  @!PT LDS RZ, [RZ] ;  /* 0x00000000fffff984 */ /* 0x000fe20000000800 */
[----:B------:R-:W-:Y:S01]  /*6f50*/  @!PT LDS RZ, [RZ] ;  /* 0x00000000fffff984 */ /* 0x000fe20000000800 */
[----:B------:R3:W-:Y:S07]  /*6f60*/  MEMBAR.ALL.CTA ;  /* 0x0000000000007992 */ /* 0x0007ee0000008000 */
[----:B---3--:R-:W3:Y:S02]  /*6f70*/  FENCE.VIEW.ASYNC.S ;  /* 0x00000000000073c6 */ /* 0x008ee40000000000 */
[----:B---3--:R-:W-:Y:S06]  /*6f80*/  BAR.SYNC.DEFER_BLOCKING 0x1, 0x80 ;  /* 0x0042000000007b1d */ /* 0x008fec0000010000 */
[----:B------:R-:W-:Y:S05]  /*6f90*/  @P0 BRA `(.L_x_107) ;  /* 0x0000000000340947 */ /* 0x000fea0003800000 */
[----:B------:R-:W-:Y:S01]  /*6fa0*/  UIADD3 UR12, UPT, UPT, UR43, 0x2200, URZ ;  /* 0x000022002b0c7890 */ /* 0x000fe2000fffe0ff */
[----:B------:R-:W-:Y:S01]  /*6fb0*/  R2UR UR9, R155 ;  /* 0x000000009b0972ca */ /* 0x000fe200000e0000 */
[----:B------:R-:W-:Y:S01]  /*6fc0*/  UIADD3 UR10, UP0, UPT, UR46, 0x680, URZ ;  /* 0x000006802e0a7890 */ /* 0x000fe2000ff1e0ff */
[----:B------:R-:W-:Y:S01]  /*6fd0*/  R2UR UR8, R165 ;  /* 0x00000000a50872ca */ /* 0x000fe200000e0000 */
[----:B------:R-:W-:Y:S02]  /*6fe0*/  UMOV UR7, UR36 ;  /* 0x0000002400077c82 */ /* 0x000fe40008000000 */
[----:B------:R-:W-:Y:S01]  /*6ff0*/  IMAD.U32 R179, RZ, RZ, UR12 ;  /* 0x0000000cffb37e24 */ /* 0x000fe2000f8e00ff */
[----:B------:R-:W-:Y:S04]  /*7000*/  UIADD3.X UR11, UPT, UPT, URZ, UR47, URZ, UP0, !UPT ;  /* 0x0000002fff0b7290 */ /* 0x000fe800087fe4ff */
[----:B------:R-:W-:Y:S03]  /*7010*/  R2UR UR4, R179 ;  /* 0x00000000b30472ca */ /* 0x000fe600000e0000 */
[----:B------:R-:W-:Y:S02]  /*7020*/  USHF.L.U32 UR5, UR9, 0x6, URZ ;  /* 0x0000000609057899 */ /* 0x000fe400080006ff */
[----:B------:R-:W-:Y:S09]  /*7030*/  USHF.L.U32 UR6, UR8, 0x7, URZ ;  /* 0x0000000708067899 */ /* 0x000ff200080006ff */
[----:B------:R3:W-:Y:S01]  /*7040*/  UTMASTG.3D [UR4], [UR10] ;  /* 0x000000040a0073b5 */ /* 0x0007e20008010000 */
[----:B------:R0:W-:Y:S01]  /*7050*/  UTMACMDFLUSH ;  /* 0x00000000000079b7 */ /* 0x0001e20000000000 */
[----:B---3--:R-:W-:Y:S04]  /*7060*/  DEPBAR.LE SB0, 0x0 ;  /* 0x000080000000791a */ /* 0x008fe80000000000 */
.L_x_107:
[----:B------:R-:W-:Y:S05]  /*7070*/  BSYNC.RECONVERGENT B0 ;  /* 0x0000000000007941 */ /* 0x000fea0003800200 */
.L_x_106:
[----:B------:R-:W-:Y:S01]  /*7080*/  BAR.SYNC.DEFER_BLOCKING 0x1, 0x80 ;  /* 0x0042000000007b1d */ /* 0x000fe20000010000 */
[----:B------:R-:W-:Y:S01]  /*7090*/  ISETP.NE.AND P2, PT, R180, RZ, PT ;  /* 0x000000ffb400720c */ /* 0x000fe20003f45270 */
[----:B------:R-:W-:Y:S01]  /*70a0*/  IMAD.IADD R155, R75, 0x1, R143 ;  /* 0x000000014b9b7824 */ /* 0x000fe200078e028f */
[----:B------:R-:W-:Y:S01]  /*70b0*/  ISETP.NE.AND P0, PT, R181, 0x2, PT ;  /* 0x00000002b500780c */ /* 0x000fe20003f05270 */
[----:B------:R-:W-:Y:S01]  /*70c0*/  IMAD.IADD R165, R77, 0x1, R154 ;  /* 0x000000014da57824 */ /* 0x000fe200078e029a */
[----:B------:R-:W-:Y:S02]  /*70d0*/  ISETP.NE.AND P1, PT, R76, 0x4, PT ;  /* 0x000000044c00780c */ /* 0x000fe40003f25270 */
[----:B------:R-:W-:Y:S02]  /*70e0*/  SEL R3, RZ, 0x1, P0 ;  /* 0x00000001ff037807 */ /* 0x000fe40000000000 */
[----:B------:R-:W-:Y:S02]  /*70f0*/  SEL R0, RZ, 0x1, P1 ;  /* 0x00000001ff007807 */ /* 0x000fe40000800000 */
[----:B------:R-:W-:Y:S02]  /*7100*/  LOP3.LUT R174, R174, R3, RZ, 0x3c, !PT ;  /* 0x00000003aeae7212 */ /* 0x000fe400078e3cff */
[----:B------:R-:W-:Y:S02]  /*7110*/  LOP3.LUT R175, R175, R0, RZ, 0x3c, !PT ;  /* 0x00000000afaf7212 */ /* 0x000fe400078e3cff */
[----:B------:R-:W-:Y:S02]  /*7120*/  @P2 R2UR UR36, R171 ;  /* 0x00000000ab2422ca */ /* 0x000fe400000e0000 */
[----:B------:R-:W-:Y:S02]  /*7130*/  SEL R181, R181, RZ, P0 ;  /* 0x000000ffb5b57207 */ /* 0x000fe40000000000 */
[----:B------:R-:W-:Y:S01]  /*7140*/  SEL R76, R76, RZ, P1 ;  /* 0x000000ff4c4c7207 */ /* 0x000fe20000800000 */
[----:B------:R-:W-:Y:S10]  /*7150*/  @P2 BRA `(.L_x_108) ;  /* 0xffffffdc00702947 */ /* 0x000ff4000383ffff */
[----:B------:R-:W-:Y:S05]  /*7160*/  EXIT ;  /* 0x000000000000794d */ /* 0x000fea0003800000 */
.L_x_20:
[----:B--2---:R2:W1:Y:S02]  /*7170*/  SYNCS.PHASECHK.TRANS64.TRYWAIT P0, [R3+URZ+0x1a0], R2 ;  /* 0x0001a002030075a7 */ /* 0x00446400080011ff */
[----:B-1----:R-:W-:Y:S05]  /*7180*/  @!P0 NANOSLEEP.SYNCS 0x989680 ;  /* 0x009896800000895d */ /* 0x002fea0003900000 */
[----:B------:R-:W1:Y:S02]  /*7190*/  @!P0 SYNCS.PHASECHK.TRANS64 P0, [R3+URZ+0x1a0], R2 ;  /* 0x0001a002030085a7 */ /* 0x000e6400080010ff */
[----:B-1----:R-:W-:Y:S05]  /*71a0*/  @!P0 BRA `(.L_x_20) ;  /* 0xfffffffc00f08947 */ /* 0x002fea000383ffff */
[----:B------:R-:W-:Y:S05]  /*71b0*/  BRA `(.L_x_109) ;  /* 0xffffffa400647947 */ /* 0x000fea000383ffff */
.L_x_23:
[----:B-1----:R-:W-:-:S07]  /*71c0*/  MOV R2, UR33 ;  /* 0x0000002100027c02 */ /* 0x002fce0008000f00 */
.L_x_110:
[----:B-1----:R1:W2:Y:S02]  /*71d0*/  SYNCS.PHASECHK.TRANS64.TRYWAIT P0, [R2+URZ+0x88], R5 ;  /* 0x00008805020075a7 */ /* 0x0022a400080011ff */
[----:B--2---:R-:W-:Y:S05]  /*71e0*/  @!P0 NANOSLEEP.SYNCS 0x989680 ;  /* 0x009896800000895d */ /* 0x004fea0003900000 */
[----:B------:R-:W2:Y:S02]  /*71f0*/  @!P0 SYNCS.PHASECHK.TRANS64 P0, [R2+URZ+0x88], R5 ;  /* 0x00008805020085a7 */ /* 0x000ea400080010ff */
[----:B--2---:R-:W-:Y:S05]  /*7200*/  @!P0 BRA `(.L_x_110) ;  /* 0xfffffffc00f08947 */ /* 0x004fea000383ffff */
[----:B------:R-:W-:Y:S05]  /*7210*/  BRA `(.L_x_22) ;  /* 0xffffffa400b47947 */ /* 0x000fea000383ffff */
.L_x_29:
[----:B-1----:R-:W-:-:S07]  /*7220*/  MOV R2, UR17 ;  /* 0x0000001100027c02 */ /* 0x002fce0008000f00 */
.L_x_111:
[----:B-1----:R1:W2:Y:S02]  /*7230*/  SYNCS.PHASECHK.TRANS64.TRYWAIT P0, [R2+URZ+0x88], R5 ;  /* 0x00008805020075a7 */ /* 0x0022a400080011ff */
[----:B--2---:R-:W-:Y:S05]  /*7240*/  @!P0 NANOSLEEP.SYNCS 0x989680 ;  /* 0x009896800000895d */ /* 0x004fea0003900000 */
[----:B------:R-:W2:Y:S02]  /*7250*/  @!P0 SYNCS.PHASECHK.TRANS64 P0, [R2+URZ+0x88], R5 ;  /* 0x00008805020085a7 */ /* 0x000ea400080010ff */
[----:B--2---:R-:W-:Y:S05]  /*7260*/  @!P0 BRA `(.L_x_111) ;  /* 0xfffffffc00f08947 */ /* 0x004fea000383ffff */
[----:B------:R-:W-:Y:S05]  /*7270*/  BRA `(.L_x_28) ;  /* 0xffffffa8005c7947 */ /* 0x000fea000383ffff */
.L_x_33:
[----:B-1----:R1:W2:Y:S02]  /*7280*/  SYNCS.PHASECHK.TRANS64.TRYWAIT P0, [R2+URZ+0x130], R3 ;  /* 0x00013003020075a7 */ /* 0x0022a400080011ff */
[----:B--2---:R-:W-:Y:S05]  /*7290*/  @!P0 NANOSLEEP.SYNCS 0x989680 ;  /* 0x009896800000895d */ /* 0x004fea0003900000 */
[----:B------:R-:W2:Y:S02]  /*72a0*/  @!P0 SYNCS.PHASECHK.TRANS64 P0, [R2+URZ+0x130], R3 ;  /* 0x00013003020085a7 */ /* 0x000ea400080010ff */
[----:B--2---:R-:W-:Y:S05]  /*72b0*/  @!P0 BRA `(.L_x_33) ;  /* 0xfffffffc00f08947 */ /* 0x004fea000383ffff */
[----:B------:R-:W-:Y:S05]  /*72c0*/  BRA `(.L_x_112) ;  /* 0xffffffa800ec7947 */ /* 0x000fea000383ffff */
.L_x_37:
[----:B----4-:R-:W-:-:S07]  /*72d0*/  MOV R0, UR5 ;  /* 0x0000000500007c02 */ /* 0x010fce0008000f00 */
.L_x_113:
[----:B-1----:R1:W2:Y:S02]  /*72e0*/  SYNCS.PHASECHK.TRANS64.TRYWAIT P0, [R0+URZ], R3 ;  /* 0x00000003000075a7 */ /* 0x0022a400080011ff */
[----:B--2---:R-:W-:Y:S05]  /*72f0*/  @!P0 NANOSLEEP.SYNCS 0x989680 ;  /* 0x009896800000895d */ /* 0x004fea0003900000 */
[----:B------:R-:W2:Y:S02]  /*7300*/  @!P0 SYNCS.PHASECHK.TRANS64 P0, [R0+URZ], R3 ;  /* 0x00000003000085a7 */ /* 0x000ea400080010ff */
[----:B--2---:R-:W-:Y:S05]  /*7310*/  @!P0 BRA `(.L_x_113) ;  /* 0xfffffffc00f08947 */ /* 0x004fea000383ffff */
[----:B------:R-:W-:Y:S05]  /*7320*/  BRA `(.L_x_114) ;  /* 0xffffffb0005c7947 */ /* 0x000fea000383ffff */
.L_x_38:
[----:B----4-:R-:W-:-:S07]  /*7330*/  MOV R0, UR5 ;  /* 0x0000000500007c02 */ /* 0x010fce0008000f00 */
.L_x_115:
[----:B-1----:R1:W2:Y:S02]  /*7340*/  SYNCS.PHASECHK.TRANS64.TRYWAIT P0, [R0+URZ], R3 ;  /* 0x00000003000075a7 */ /* 0x0022a400080011ff */
[----:B--2---:R-:W-:Y:S05]  /*7350*/  @!P0 NANOSLEEP.SYNCS 0x989680 ;  /* 0x009896800000895d */ /* 0x004fea0003900000 */
[----:B------:R-:W2:Y:S02]  /*7360*/  @!P0 SYNCS.PHASECHK.TRANS64 P0, [R0+URZ], R3 ;  /* 0x00000003000085a7 */ /* 0x000ea400080010ff */
[----:B--2---:R-:W-:Y:S05]  /*7370*/  @!P0 BRA `(.L_x_115) ;  /* 0xfffffffc00f08947 */ /* 0x004fea000383ffff */
[----:B------:R-:W-:Y:S05]  /*7380*/  BRA `(.L_x_116) ;  /* 0xffffffb000687947 */ /* 0x000fea000383ffff */
.L_x_39:
[----:B----4-:R-:W-:-:S07]  /*7390*/  MOV R0, UR5 ;  /* 0x0000000500007c02 */ /* 0x010fce0008000f00 */
.L_x_117:
[----:B-1----:R1:W2:Y:S02]  /*73a0*/  SYNCS.PHASECHK.TRANS64.TRYWAIT P0, [R0+URZ], R3 ;  /* 0x00000003000075a7 */ /* 0x0022a400080011ff */
[----:B--2---:R-:W-:Y:S05]  /*73b0*/  @!P0 NANOSLEEP.SYNCS 0x989680 ;  /* 0x009896800000895d */ /* 0x004fea0003900000 */
[----:B------:R-:W2:Y:S02]  /*73c0*/  @!P0 SYNCS.PHASECHK.TRANS64 P0, [R0+URZ], R3 ;  /* 0x00000003000085a7 */ /* 0x000ea400080010ff */
[----:B--2---:R-:W-:Y:S05]  /*73d0*/  @!P0 BRA `(.L_x_117) ;  /* 0xfffffffc00f08947 */ /* 0x004fea000383ffff */
[----:B------:R-:W-:Y:S05]  /*73e0*/  BRA `(.L_x_118) ;  /* 0xffffffb000747947 */ /* 0x000fea000383ffff */
.L_x_40:
[----:B----4-:R-:W-:-:S07]  /*73f0*/  MOV R0, UR5 ;  /* 0x0000000500007c02 */ /* 0x010fce0008000f00 */
.L_x_119:
[----:B-1----:R1:W2:Y:S02]  /*7400*/  SYNCS.PHASECHK.TRANS64.TRYWAIT P0, [R0+URZ], R3 ;  /* 0x00000003000075a7 */ /* 0x0022a400080011ff */
[----:B--2---:R-:W-:Y:S05]  /*7410*/  @!P0 NANOSLEEP.SYNCS 0x989680 ;  /* 0x009896800000895d */ /* 0x004fea0003900000 */
[----:B------:R-:W2:Y:S02]  /*7420*/  @!P0 SYNCS.PHASECHK.TRANS64 P0, [R0+URZ], R3 ;  /* 0x00000003000085a7 */ /* 0x000ea400080010ff */
[----:B--2---:R-:W-:Y:S05]  /*7430*/  @!P0 BRA `(.L_x_119) ;  /* 0xfffffffc00f08947 */ /* 0x004fea000383ffff */
[----:B------:R-:W-:Y:S05]  /*7440*/  BRA `(.L_x_120) ;  /* 0xffffffb000807947 */ /* 0x000fea000383ffff */
.L_x_41:
[----:B----4-:R-:W-:-:S07]  /*7450*/  MOV R0, UR5 ;  /* 0x0000000500007c02 */ /* 0x010fce0008000f00 */
.L_x_121:
[----:B-1----:R1:W2:Y:S02]  /*7460*/  SYNCS.PHASECHK.TRANS64.TRYWAIT P0, [R0+URZ], R3 ;  /* 0x00000003000075a7 */ /* 0x0022a400080011ff */
[----:B--2---:R-:W-:Y:S05]  /*7470*/  @!P0 NANOSLEEP.SYNCS 0x989680 ;  /* 0x009896800000895d */ /* 0x004fea0003900000 */
[----:B------:R-:W2:Y:S02]  /*7480*/  @!P0 SYNCS.PHASECHK.TRANS64 P0, [R0+URZ], R3 ;  /* 0x00000003000085a7 */ /* 0x000ea400080010ff */
[----:B--2---:R-:W-:Y:S05]  /*7490*/  @!P0 BRA `(.L_x_121) ;  /* 0xfffffffc00f08947 */ /* 0x004fea000383ffff */
[----:B------:R-:W-:Y:S05]  /*74a0*/  BRA `(.L_x_122) ;  /* 0xffffffb0008c7947 */ /* 0x000fea000383ffff */
.L_x_42:
[----:B----4-:R-:W-:-:S07]  /*74b0*/  MOV R0, UR5 ;  /* 0x0000000500007c02 */ /* 0x010fce0008000f00 */
.L_x_123:
[----:B-1----:R1:W2:Y:S02]  /*74c0*/  SYNCS.PHASECHK.TRANS64.TRYWAIT P0, [R0+URZ], R3 ;  /* 0x00000003000075a7 */ /* 0x0022a400080011ff */
[----:B--2---:R-:W-:Y:S05]  /*74d0*/  @!P0 NANOSLEEP.SYNCS 0x989680 ;  /* 0x009896800000895d */ /* 0x004fea0003900000 */
[----:B------:R-:W2:Y:S02]  /*74e0*/  @!P0 SYNCS.PHASECHK.TRANS64 P0, [R0+URZ], R3 ;  /* 0x00000003000085a7 */ /* 0x000ea400080010ff */
[----:B--2---:R-:W-:Y:S05]  /*74f0*/  @!P0 BRA `(.L_x_123) ;  /* 0xfffffffc00f08947 */ /* 0x004fea000383ffff */
[----:B------:R-:W-:Y:S05]  /*7500*/  BRA `(.L_x_124) ;  /* 0xffffffb000987947 */ /* 0x000fea000383ffff */
.L_x_43:
[----:B----4-:R-:W-:-:S07]  /*7510*/  MOV R0, UR5 ;  /* 0x0000000500007c02 */ /* 0x010fce0008000f00 */
.L_x_125:
[----:B-1----:R1:W2:Y:S02]  /*7520*/  SYNCS.PHASECHK.TRANS64.TRYWAIT P0, [R0+URZ], R3 ;  /* 0x00000003000075a7 */ /* 0x0022a400080011ff */
[----:B--2---:R-:W-:Y:S05]  /*7530*/  @!P0 NANOSLEEP.SYNCS 0x989680 ;  /* 0x009896800000895d */ /* 0x004fea0003900000 */
[----:B------:R-:W2:Y:S02]  /*7540*/  @!P0 SYNCS.PHASECHK.TRANS64 P0, [R0+URZ], R3 ;  /* 0x00000003000085a7 */ /* 0x000ea400080010ff */
[----:B--2---:R-:W-:Y:S05]  /*7550*/  @!P0 BRA `(.L_x_125) ;  /* 0xfffffffc00f08947 */ /* 0x004fea000383ffff */
[----:B------:R-:W-:Y:S05]  /*7560*/  BRA `(.L_x_126) ;  /* 0xffffffb000a47947 */ /* 0x000fea000383ffff */
.L_x_44:
[----:B----4-:R-:W-:-:S07]  /*7570*/  MOV R0, UR5 ;  /* 0x0000000500007c02 */ /* 0x010fce0008000f00 */
.L_x_127:
[----:B-1----:R1:W2:Y:S02]  /*7580*/  SYNCS.PHASECHK.TRANS64.TRYWAIT P0, [R0+URZ], R3 ;  /* 0x00000003000075a7 */ /* 0x0022a400080011ff */
[----:B--2---:R-:W-:Y:S05]  /*7590*/  @!P0 NANOSLEEP.SYNCS 0x989680 ;  /* 0x009896800000895d */ /* 0x004fea0003900000 */
[----:B------:R-:W2:Y:S02]  /*75a0*/  @!P0 SYNCS.PHASECHK.TRANS64 P0, [R0+URZ], R3 ;  /* 0x00000003000085a7 */ /* 0x000ea400080010ff */
[----:B--2---:R-:W-:Y:S05]  /*75b0*/  @!P0 BRA `(.L_x_127) ;  /* 0xfffffffc00f08947 */ /* 0x004fea000383ffff */
[----:B------:R-:W-:Y:S05]  /*75c0*/  BRA `(.L_x_128) ;  /* 0xffffffb000b07947 */ /* 0x000fea000383ffff */
.L_x_45:
[----:B----4-:R-:W-:-:S07]  /*75d0*/  MOV R0, UR5 ;  /* 0x0000000500007c02 */ /* 0x010fce0008000f00 */
.L_x_129:
[----:B-1----:R1:W2:Y:S02]  /*75e0*/  SYNCS.PHASECHK.TRANS64.TRYWAIT P0, [R0+URZ], R3 ;  /* 0x00000003000075a7 */ /* 0x0022a400080011ff */
[----:B--2---:R-:W-:Y:S05]  /*75f0*/  @!P0 NANOSLEEP.SYNCS 0x989680 ;  /* 0x009896800000895d */ /* 0x004fea0003900000 */
[----:B------:R-:W2:Y:S02]  /*7600*/  @!P0 SYNCS.PHASECHK.TRANS64 P0, [R0+URZ], R3 ;  /* 0x00000003000085a7 */ /* 0x000ea400080010ff */
[----:B--2---:R-:W-:Y:S05]  /*7610*/  @!P0 BRA `(.L_x_129) ;  /* 0xfffffffc00f08947 */ /* 0x004fea000383ffff */
[----:B------:R-:W-:Y:S05]  /*7620*/  BRA `(.L_x_130) ;  /* 0xffffffb000bc7947 */ /* 0x000fea000383ffff */
.L_x_46:
[----:B----4-:R-:W-:-:S07]  /*7630*/  MOV R0, UR5 ;  /* 0x0000000500007c02 */ /* 0x010fce0008000f00 */
.L_x_131:
[----:B-1----:R1:W2:Y:S02]  /*7640*/  SYNCS.PHASECHK.TRANS64.TRYWAIT P0, [R0+URZ], R3 ;  /* 0x00000003000075a7 */ /* 0x0022a400080011ff */
[----:B--2---:R-:W-:Y:S05]  /*7650*/  @!P0 NANOSLEEP.SYNCS 0x989680 ;  /* 0x009896800000895d */ /* 0x004fea0003900000 */
[----:B------:R-:W2:Y:S02]  /*7660*/  @!P0 SYNCS.PHASECHK.TRANS64 P0, [R0+URZ], R3 ;  /* 0x00000003000085a7 */ /* 0x000ea400080010ff */
[----:B--2---:R-:W-:Y:S05]  /*7670*/  @!P0 BRA `(.L_x_131) ;  /* 0xfffffffc00f08947 */ /* 0x004fea000383ffff */
[----:B------:R-:W-:Y:S05]  /*7680*/  BRA `(.L_x_132) ;  /* 0xffffffb000c87947 */ /* 0x000fea000383ffff */
.L_x_47:
[----:B----4-:R-:W-:-:S07]  /*7690*/  MOV R0, UR5 ;  /* 0x0000000500007c02 */ /* 0x010fce0008000f00 */
.L_x_133:
[----:B-1----:R1:W2:Y:S02]  /*76a0*/  SYNCS.PHASECHK.TRANS64.TRYWAIT P0, [R0+URZ], R3 ;  /* 0x00000003000075a7 */ /* 0x0022a400080011ff */
[----:B--2---:R-:W-:Y:S05]  /*76b0*/  @!P0 NANOSLEEP.SYNCS 0x989680 ;  /* 0x009896800000895d */ /* 0x004fea0003900000 */
[----:B------:R-:W2:Y:S02]  /*76c0*/  @!P0 SYNCS.PHASECHK.TRANS64 P0, [R0+URZ], R3 ;  /* 0x00000003000085a7 */ /* 0x000ea400080010ff */
[----:B--2---:R-:W-:Y:S05]  /*76d0*/  @!P0 BRA `(.L_x_133) ;  /* 0xfffffffc00f08947 */ /* 0x004fea000383ffff */
[----:B------:R-:W-:Y:S05]  /*76e0*/  BRA `(.L_x_134) ;  /* 0xffffffb000d47947 */ /* 0x000fea000383ffff */
.L_x_48:
[----:B----4-:R-:W-:-:S07]  /*76f0*/  MOV R0, UR5 ;  /* 0x0000000500007c02 */ /* 0x010fce0008000f00 */
.L_x_135:
[----:B-1----:R1:W2:Y:S02]  /*7700*/  SYNCS.PHASECHK.TRANS64.TRYWAIT P0, [R0+URZ], R3 ;  /* 0x00000003000075a7 */ /* 0x0022a400080011ff */
[----:B--2---:R-:W-:Y:S05]  /*7710*/  @!P0 NANOSLEEP.SYNCS 0x989680 ;  /* 0x009896800000895d */ /* 0x004fea0003900000 */
[----:B------:R-:W2:Y:S02]  /*7720*/  @!P0 SYNCS.PHASECHK.TRANS64 P0, [R0+URZ], R3 ;  /* 0x00000003000085a7 */ /* 0x000ea400080010ff */
[----:B--2---:R-:W-:Y:S05]  /*7730*/  @!P0 BRA `(.L_x_135) ;  /* 0xfffffffc00f08947 */ /* 0x004fea000383ffff */
[----:B------:R-:W-:Y:S05]  /*7740*/  BRA `(.L_x_136) ;  /* 0xffffffb000e07947 */ /* 0x000fea000383ffff */
.L_x_49:
[----:B----4-:R-:W-:-:S07]  /*7750*/  MOV R0, UR5 ;  /* 0x0000000500007c02 */ /* 0x010fce0008000f00 */
.L_x_137:
[----:B-1----:R1:W2:Y:S02]  /*7760*/  SYNCS.PHASECHK.TRANS64.TRYWAIT P0, [R0+URZ], R3 ;  /* 0x00000003000075a7 */ /* 0x0022a400080011ff */
[----:B--2---:R-:W-:Y:S05]  /*7770*/  @!P0 NANOSLEEP.SYNCS 0x989680 ;  /* 0x009896800000895d */ /* 0x004fea0003900000 */
[----:B------:R-:W2:Y:S02]  /*7780*/  @!P0 SYNCS.PHASECHK.TRANS64 P0, [R0+URZ], R3 ;  /* 0x00000003000085a7 */ /* 0x000ea400080010ff */
[----:B--2---:R-:W-:Y:S05]  /*7790*/  @!P0 BRA `(.L_x_137) ;  /* 0xfffffffc00f08947 */ /* 0x004fea000383ffff */
[----:B------:R-:W-:Y:S05]  /*77a0*/  BRA `(.L_x_138) ;  /* 0xffffffb000ec7947 */ /* 0x000fea000383ffff */
.L_x_50:
[----:B----4-:R-:W-:-:S07]  /*77b0*/  MOV R0, UR5 ;  /* 0x0000000500007c02 */ /* 0x010fce0008000f00 */
.L_x_139:
[----:B-1----:R1:W2:Y:S02]  /*77c0*/  SYNCS.PHASECHK.TRANS64.TRYWAIT P0, [R0+URZ], R3 ;  /* 0x00000003000075a7 */ /* 0x0022a400080011ff */
[----:B--2---:R-:W-:Y:S05]  /*77d0*/  @!P0 NANOSLEEP.SYNCS 0x989680 ;  /* 0x009896800000895d */ /* 0x004fea0003900000 */
[----:B------:R-:W2:Y:S02]  /*77e0*/  @!P0 SYNCS.PHASECHK.TRANS64 P0, [R0+URZ], R3 ;  /* 0x00000003000085a7 */ /* 0x000ea400080010ff */
[----:B--2---:R-:W-:Y:S05]  /*77f0*/  @!P0 BRA `(.L_x_139) ;  /* 0xfffffffc00f08947 */ /* 0x004fea000383ffff */
[----:B------:R-:W-:Y:S05]  /*7800*/  BRA `(.L_x_140) ;  /* 0xffffffb000f87947 */ /* 0x000fea000383ffff */
.L_x_51:
[----:B----4-:R-:W-:-:S07]  /*7810*/  MOV R0, UR5 ;  /* 0x0000000500007c02 */ /* 0x010fce0008000f00 */
.L_x_141:
[----:B-1----:R1:W2:Y:S02]  /*7820*/  SYNCS.PHASECHK.TRANS64.TRYWAIT P0, [R0+URZ], R3 ;  /* 0x00000003000075a7 */ /* 0x0022a400080011ff */
[----:B--2---:R-:W-:Y:S05]  /*7830*/  @!P0 NANOSLEEP.SYNCS 0x989680 ;  /* 0x009896800000895d */ /* 0x004fea0003900000 */
[----:B------:R-:W2:Y:S02]  /*7840*/  @!P0 SYNCS.PHASECHK.TRANS64 P0, [R0+URZ], R3 ;  /* 0x00000003000085a7 */ /* 0x000ea400080010ff */
[----:B--2---:R-:W-:Y:S05]  /*7850*/  @!P0 BRA `(.L_x_141) ;  /* 0xfffffffc00f08947 */ /* 0x004fea000383ffff */
[----:B------:R-:W-:Y:S05]  /*7860*/  BRA `(.L_x_142) ;  /* 0xffffffb400047947 */ /* 0x000fea000383ffff */
.L_x_52:
[----:B----4-:R-:W-:-:S07]  /*7870*/  MOV R0, UR5 ;  /* 0x0000000500007c02 */ /* 0x010fce0008000f00 */
.L_x_143:
[----:B-1----:R1:W2:Y:S02]  /*7880*/  SYNCS.PHASECHK.TRANS64.TRYWAIT P0, [R0+URZ], R3 ;  /* 0x00000003000075a7 */ /* 0x0022a400080011ff */
[----:B--2---:R-:W-:Y:S05]  /*7890*/  @!P0 NANOSLEEP.SYNCS 0x989680 ;  /* 0x009896800000895d */ /* 0x004fea0003900000 */
[----:B------:R-:W2:Y:S02]  /*78a0*/  @!P0 SYNCS.PHASECHK.TRANS64 P0, [R0+URZ], R3 ;  /* 0x00000003000085a7 */ /* 0x000ea400080010ff */
[----:B--2---:R-:W-:Y:S05]  /*78b0*/  @!P0 BRA `(.L_x_143) ;  /* 0xfffffffc00f08947 */ /* 0x004fea000383ffff */
[----:B------:R-:W-:Y:S05]  /*78c0*/  BRA `(.L_x_144) ;  /* 0xffffffb400107947 */ /* 0x000fea000383ffff */
.L_x_55:
[----:B-1----:R1:W2:Y:S02]  /*78d0*/  SYNCS.PHASECHK.TRANS64.TRYWAIT P0, [R0+URZ+0x190], R5 ;  /* 0x00019005000075a7 */ /* 0x0022a400080011ff */
[----:B--2---:R-:W-:Y:S05]  /*78e0*/  @!P0 NANOSLEEP.SYNCS 0x989680 ;  /* 0x009896800000895d */ /* 0x004fea0003900000 */
[----:B------:R-:W2:Y:S02]  /*78f0*/  @!P0 SYNCS.PHASECHK.TRANS64 P0, [R0+URZ+0x190], R5 ;  /* 0x00019005000085a7 */ /* 0x000ea400080010ff */
[----:B--2---:R-:W-:Y:S05]  /*7900*/  @!P0 BRA `(.L_x_55) ;  /* 0xfffffffc00f08947 */ /* 0x004fea000383ffff */
[----:B------:R-:W-:Y:S05]  /*7910*/  BRA `(.L_x_145) ;  /* 0xffffffb4006c7947 */ /* 0x000fea000383ffff */
.L_x_56:
[----:B------:R-:W-:-:S07]  /*7920*/  MOV R0, UR5 ;  /* 0x0000000500007c02 */ /* 0x000fce0008000f00 */
.L_x_146:
[----:B-1----:R1:W2:Y:S02]  /*7930*/  SYNCS.PHASECHK.TRANS64.TRYWAIT P0, [R0+URZ+0x140], R5 ;  /* 0x00014005000075a7 */ /* 0x0022a400080011ff */
[----:B--2---:R-:W-:Y:S05]  /*7940*/  @!P0 NANOSLEEP.SYNCS 0x989680 ;  /* 0x009896800000895d */ /* 0x004fea0003900000 */
[----:B------:R-:W2:Y:S02]  /*7950*/  @!P0 SYNCS.PHASECHK.TRANS64 P0, [R0+URZ+0x140], R5 ;  /* 0x00014005000085a7 */ /* 0x000ea400080010ff */
[----:B--2---:R-:W-:Y:S05]  /*7960*/  @!P0 BRA `(.L_x_146) ;  /* 0xfffffffc00f08947 */ /* 0x004fea000383ffff */
[----:B------:R-:W-:Y:S05]  /*7970*/  BRA `(.L_x_147) ;  /* 0xffffffb4007c7947 */ /* 0x000fea000383ffff */
.L_x_57:
[----:B-1----:R1:W2:Y:S02]  /*7980*/  SYNCS.PHASECHK.TRANS64.TRYWAIT P1, [R0+URZ+0x130], R5 ;  /* 0x00013005000075a7 */ /* 0x0022a400080211ff */
[----:B--2---:R-:W-:Y:S05]  /*7990*/  @!P1 NANOSLEEP.SYNCS 0x989680 ;  /* 0x009896800000995d */ /* 0x004fea0003900000 */
[----:B------:R-:W2:Y:S02]  /*79a0*/  @!P1 SYNCS.PHASECHK.TRANS64 P1, [R0+URZ+0x130], R5 ;  /* 0x00013005000095a7 */ /* 0x000ea400080210ff */
[----:B--2---:R-:W-:Y:S05]  /*79b0*/  @!P1 BRA `(.L_x_57) ;  /* 0xfffffffc00f09947 */ /* 0x004fea000383ffff */
[----:B------:R-:W-:Y:S05]  /*79c0*/  BRA `(.L_x_148) ;  /* 0xffffffb400ac7947 */ /* 0x000fea000383ffff */
.L_x_60:
[----:B------:R-:W-:-:S07]  /*79d0*/  MOV R0, UR5 ;  /* 0x0000000500007c02 */ /* 0x000fce0008000f00 */
.L_x_149:
[----:B-1----:R1:W2:Y:S02]  /*79e0*/  SYNCS.PHASECHK.TRANS64.TRYWAIT P0, [R0+URZ+0x140], R3 ;  /* 0x00014003000075a7 */ /* 0x0022a400080011ff */
[----:B--2---:R-:W-:Y:S05]  /*79f0*/  @!P0 NANOSLEEP.SYNCS 0x989680 ;  /* 0x009896800000895d */ /* 0x004fea0003900000 */
[----:B------:R-:W2:Y:S02]  /*7a00*/  @!P0 SYNCS.PHASECHK.TRANS64 P0, [R0+URZ+0x140], R3 ;  /* 0x00014003000085a7 */ /* 0x000ea400080010ff */
[----:B--2---:R-:W-:Y:S05]  /*7a10*/  @!P0 BRA `(.L_x_149) ;  /* 0xfffffffc00f08947 */ /* 0x004fea000383ffff */
[----:B------:R-:W-:Y:S05]  /*7a20*/  BRA `(.L_x_59) ;  /* 0xffffffb800007947 */ /* 0x000fea000383ffff */
.L_x_67:
[----:B-1----:R1:W2:Y:S02]  /*7a30*/  SYNCS.PHASECHK.TRANS64.TRYWAIT P1, [R0+URZ+0x130], R5 ;  /* 0x00013005000075a7 */ /* 0x0022a400080211ff */
[----:B--2---:R-:W-:Y:S05]  /*7a40*/  @!P1 NANOSLEEP.SYNCS 0x989680 ;  /* 0x009896800000995d */ /* 0x004fea0003900000 */
[----:B------:R-:W2:Y:S02]  /*7a50*/  @!P1 SYNCS.PHASECHK.TRANS64 P1, [R0+URZ+0x130], R5 ;  /* 0x00013005000095a7 */ /* 0x000ea400080210ff */
[----:B--2---:R-:W-:Y:S05]  /*7a60*/  @!P1 BRA `(.L_x_67) ;  /* 0xfffffffc00f09947 */ /* 0x004fea000383ffff */
[----:B------:R-:W-:Y:S05]  /*7a70*/  BRA `(.L_x_150) ;  /* 0xffffffbc005c7947 */ /* 0x000fea000383ffff */
.L_x_68:
[----:B------:R-:W-:-:S07]  /*7a80*/  MOV R3, UR8 ;  /* 0x0000000800037c02 */ /* 0x000fce0008000f00 */
.L_x_151:
[----:B-1----:R1:W2:Y:S02]  /*7a90*/  SYNCS.PHASECHK.TRANS64.TRYWAIT P0, [R3+URZ+0x170], R0 ;  /* 0x00017000030075a7 */ /* 0x0022a400080011ff */
[----:B--2---:R-:W-:Y:S05]  /*7aa0*/  @!P0 NANOSLEEP.SYNCS 0x989680 ;  /* 0x009896800000895d */ /* 0x004fea0003900000 */
[----:B------:R-:W2:Y:S02]  /*7ab0*/  @!P0 SYNCS.PHASECHK.TRANS64 P0, [R3+URZ+0x170], R0 ;  /* 0x00017000030085a7 */ /* 0x000ea400080010ff */
[----:B--2---:R-:W-:Y:S05]  /*7ac0*/  @!P0 BRA `(.L_x_151) ;  /* 0xfffffffc00f08947 */ /* 0x004fea000383ffff */
[----:B------:R-:W-:Y:S05]  /*7ad0*/  BRA `(.L_x_152) ;  /* 0xffffffbc00947947 */ /* 0x000fea000383ffff */
.L_x_71:
[----:B------:R-:W-:Y:S07]  /*7ae0*/  MOV R0, UR7 ;  /* 0x0000000700007c02 */ /* 0x000fee0008000f00 */
.L_x_153:
[----:B-1----:R1:W2:Y:S02]  /*7af0*/  SYNCS.PHASECHK.TRANS64.TRYWAIT P0, [R0+URZ], R3 ;  /* 0x00000003000075a7 */ /* 0x0022a400080011ff */
[----:B--2---:R-:W-:Y:S05]  /*7b00*/  @!P0 NANOSLEEP.SYNCS 0x989680 ;  /* 0x009896800000895d */ /* 0x004fea0003900000 */
[----:B------:R-:W2:Y:S02]  /*7b10*/  @!P0 SYNCS.PHASECHK.TRANS64 P0, [R0+URZ], R3 ;  /* 0x00000003000085a7 */ /* 0x000ea400080010ff */
[----:B--2---:R-:W-:Y:S05]  /*7b20*/  @!P0 BRA `(.L_x_153) ;  /* 0xfffffffc00f08947 */ /* 0x004fea000383ffff */
[----:B------:R-:W-:Y:S05]  /*7b30*/  BRA `(.L_x_70) ;  /* 0xffffffbc00b07947 */ /* 0x000fea000383ffff */
.L_x_74:
[----:B------:R-:W-:-:S07]  /*7b40*/  MOV R0, UR5 ;  /* 0x0000000500007c02 */ /* 0x000fce0008000f00 */
.L_x_154:
[----:B--2---:R2:W3:Y:S02]  /*7b50*/  SYNCS.PHASECHK.TRANS64.TRYWAIT P0, [R0+URZ], R3 ;  /* 0x00000003000075a7 */ /* 0x0044e400080011ff */
[----:B---3--:R-:W-:Y:S05]  /*7b60*/  @!P0 NANOSLEEP.SYNCS 0x989680 ;  /* 0x009896800000895d */ /* 0x008fea0003900000 */
[----:B------:R-:W3:Y:S02]  /*7b70*/  @!P0 SYNCS.PHASECHK.TRANS64 P0, [R0+URZ], R3 ;  /* 0x00000003000085a7 */ /* 0x000ee400080010ff */
[----:B---3--:R-:W-:Y:S05]  /*7b80*/  @!P0 BRA `(.L_x_154) ;  /* 0xfffffffc00f08947 */ /* 0x008fea000383ffff */
[----:B------:R-:W-:Y:S05]  /*7b90*/  BRA `(.L_x_155) ;  /* 0xffffffc000647947 */ /* 0x000fea000383ffff */
.L_x_75:
[----:B------:R-:W-:-:S07]  /*7ba0*/  MOV R0, UR5 ;  /* 0x0000000500007c02 */ /* 0x000fce0008000f00 */
.L_x_156:
[----:B-1----:R1:W2:Y:S02]  /*7bb0*/  SYNCS.PHASECHK.TRANS64.TRYWAIT P0, [R0+URZ], R3 ;  /* 0x00000003000075a7 */ /* 0x0022a400080011ff */
[----:B--2---:R-:W-:Y:S05]  /*7bc0*/  @!P0 NANOSLEEP.SYNCS 0x989680 ;  /* 0x009896800000895d */ /* 0x004fea0003900000 */
[----:B------:R-:W2:Y:S02]  /*7bd0*/  @!P0 SYNCS.PHASECHK.TRANS64 P0, [R0+URZ], R3 ;  /* 0x00000003000085a7 */ /* 0x000ea400080010ff */
[----:B--2---:R-:W-:Y:S05]  /*7be0*/  @!P0 BRA `(.L_x_156) ;  /* 0xfffffffc00f08947 */ /* 0x004fea000383ffff */
[----:B------:R-:W-:Y:S05]  /*7bf0*/  BRA `(.L_x_157) ;  /* 0xffffffc000707947 */ /* 0x000fea000383ffff */
.L_x_76:
[----:B------:R-:W-:-:S07]  /*7c00*/  MOV R0, UR5 ;  /* 0x0000000500007c02 */ /* 0x000fce0008000f00 */
.L_x_158:
[----:B-1----:R1:W2:Y:S02]  /*7c10*/  SYNCS.PHASECHK.TRANS64.TRYWAIT P0, [R0+URZ], R3 ;  /* 0x00000003000075a7 */ /* 0x0022a400080011ff */
[----:B--2---:R-:W-:Y:S05]  /*7c20*/  @!P0 NANOSLEEP.SYNCS 0x989680 ;  /* 0x009896800000895d */ /* 0x004fea0003900000 */
[----:B------:R-:W2:Y:S02]  /*7c30*/  @!P0 SYNCS.PHASECHK.TRANS64 P0, [R0+URZ], R3 ;  /* 0x00000003000085a7 */ /* 0x000ea400080010ff */
[----:B--2---:R-:W-:Y:S05]  /*7c40*/  @!P0 BRA `(.L_x_158) ;  /* 0xfffffffc00f08947 */ /* 0x004fea000383ffff */
[----:B------:R-:W-:Y:S05]  /*7c50*/  BRA `(.L_x_159) ;  /* 0xffffffc0007c7947 */ /* 0x000fea000383ffff */
.L_x_77:
[----:B------:R-:W-:-:S07]  /*7c60*/  MOV R0, UR7 ;  /* 0x0000000700007c02 */ /* 0x000fce0008000f00 */
.L_x_160:
[----:B-1----:R1:W2:Y:S02]  /*7c70*/  SYNCS.PHASECHK.TRANS64.TRYWAIT P0, [R0+URZ], R3 ;  /* 0x00000003000075a7 */ /* 0x0022a400080011ff */
[----:B--2---:R-:W-:Y:S05]  /*7c80*/  @!P0 NANOSLEEP.SYNCS 0x989680 ;  /* 0x009896800000895d */ /* 0x004fea0003900000 */
[----:B------:R-:W2:Y:S02]  /*7c90*/  @!P0 SYNCS.PHASECHK.TRANS64 P0, [R0+URZ], R3 ;  /* 0x00000003000085a7 */ /* 0x000ea400080010ff */
[----:B--2---:R-:W-:Y:S05]  /*7ca0*/  @!P0 BRA `(.L_x_160) ;  /* 0xfffffffc00f08947 */ /* 0x004fea000383ffff */
[----:B------:R-:W-:Y:S05]  /*7cb0*/  BRA `(.L_x_161) ;  /* 0xffffffc000887947 */ /* 0x000fea000383ffff */
.L_x_82:
[----:B---3--:R3:W1:Y:S02]  /*7cc0*/  SYNCS.PHASECHK.TRANS64.TRYWAIT P0, [R0+URZ+0x130], R3 ;  /* 0x00013003000075a7 */ /* 0x00866400080011ff */
[----:B-1----:R-:W-:Y:S05]  /*7cd0*/  @!P0 NANOSLEEP.SYNCS 0x989680 ;  /* 0x009896800000895d */ /* 0x002fea0003900000 */
[----:B------:R-:W1:Y:S02]  /*7ce0*/  @!P0 SYNCS.PHASECHK.TRANS64 P0, [R0+URZ+0x130], R3 ;  /* 0x00013003000085a7 */ /* 0x000e6400080010ff */
[----:B-1----:R-:W-:Y:S05]  /*7cf0*/  @!P0 BRA `(.L_x_82) ;  /* 0xfffffffc00f08947 */ /* 0x002fea000383ffff */
[----:B------:R-:W-:Y:S05]  /*7d00*/  BRA `(.L_x_162) ;  /* 0xffffffc400847947 */ /* 0x000fea000383ffff */
.L_x_85:
[----:B------:R-:W-:Y:S07]  /*7d10*/  MOV R0, UR6 ;  /* 0x0000000600007c02 */ /* 0x000fee0008000f00 */
.L_x_163:
[----:B-1----:R1:W3:Y:S02]  /*7d20*/  SYNCS.PHASECHK.TRANS64.TRYWAIT P0, [R0+URZ+0x128], R3 ;  /* 0x00012803000075a7 */ /* 0x0022e400080011ff */
[----:B---3--:R-:W-:Y:S05]  /*7d30*/  @!P0 NANOSLEEP.SYNCS 0x989680 ;  /* 0x009896800000895d */ /* 0x008fea0003900000 */
[----:B------:R-:W3:Y:S02]  /*7d40*/  @!P0 SYNCS.PHASECHK.TRANS64 P0, [R0+URZ+0x128], R3 ;  /* 0x00012803000085a7 */ /* 0x000ee400080010ff */
[----:B---3--:R-:W-:Y:S05]  /*7d50*/  @!P0 BRA `(.L_x_163) ;  /* 0xfffffffc00f08947 */ /* 0x008fea000383ffff */
[----:B------:R-:W-:Y:S05]  /*7d60*/  BRA `(.L_x_84) ;  /* 0xffffffc800707947 */ /* 0x000fea000383ffff */
.L_x_88:
[----:B------:R-:W-:Y:S07]  /*7d70*/  MOV R3, UR6 ;  /* 0x0000000600037c02 */ /* 0x000fee0008000f00 */
.L_x_164:
[----:B-1----:R1:W2:Y:S02]  /*7d80*/  SYNCS.PHASECHK.TRANS64.TRYWAIT P2, [R3+URZ+0x118], R26 ;  /* 0x0001181a030075a7 */ /* 0x0022a400080411ff */
[----:B--2---:R-:W-:Y:S05]  /*7d90*/  @!P2 NANOSLEEP.SYNCS 0x989680 ;  /* 0x009896800000a95d */ /* 0x004fea0003900000 */
[----:B------:R-:W2:Y:S02]  /*7da0*/  @!P2 SYNCS.PHASECHK.TRANS64 P2, [R3+URZ+0x118], R26 ;  /* 0x0001181a0300a5a7 */ /* 0x000ea400080410ff */
[----:B--2---:R-:W-:Y:S05]  /*7db0*/  @!P2 BRA `(.L_x_164) ;  /* 0xfffffffc00f0a947 */ /* 0x004fea000383ffff */
[----:B------:R-:W-:Y:S05]  /*7dc0*/  BRA `(.L_x_165) ;  /* 0xffffffcc00047947 */ /* 0x000fea000383ffff */
.L_x_91:
[----:B--2---:R2:W4:Y:S02]  /*7dd0*/  SYNCS.PHASECHK.TRANS64.TRYWAIT P0, [R0+URZ+0x130], R3 ;  /* 0x00013003000075a7 */ /* 0x00452400080011ff */
[----:B----4-:R-:W-:Y:S05]  /*7de0*/  @!P0 NANOSLEEP.SYNCS 0x989680 ;  /* 0x009896800000895d */ /* 0x010fea0003900000 */
[----:B------:R-:W4:Y:S02]  /*7df0*/  @!P0 SYNCS.PHASECHK.TRANS64 P0, [R0+URZ+0x130], R3 ;  /* 0x00013003000085a7 */ /* 0x000f2400080010ff */
[----:B----4-:R-:W-:Y:S05]  /*7e00*/  @!P0 BRA `(.L_x_91) ;  /* 0xfffffffc00f08947 */ /* 0x010fea000383ffff */
[----:B------:R-:W-:Y:S05]  /*7e10*/  BRA `(.L_x_166) ;  /* 0xffffffd000547947 */ /* 0x000fea000383ffff */
.L_x_102:
[----:B-1----:R-:W-:Y:S04]  /*7e20*/  MOV R0, UR43 ;  /* 0x0000002b00007c02 */ /* 0x002fe80008000f00 */
[----:B------:R1:W2:Y:S03]  /*7e30*/  SYNCS.PHASECHK.TRANS64.TRYWAIT P1, [R0+URZ+0x110], R3 ;  /* 0x00011003000075a7 */ /* 0x0002a600080211ff */
[----:B--2---:R-:W-:Y:S05]  /*7e40*/  @!P1 NANOSLEEP.SYNCS 0x989680 ;  /* 0x009896800000995d */ /* 0x004fea0003900000 */
[----:B------:R-:W2:Y:S02]  /*7e50*/  @!P1 SYNCS.PHASECHK.TRANS64 P1, [R0+URZ+0x110], R3 ;  /* 0x00011003000095a7 */ /* 0x000ea400080210ff */
[----:B--2---:R-:W-:Y:S05]  /*7e60*/  @!P1 BRA `(.L_x_102) ;  /* 0xfffffffc00ec9947 */ /* 0x004fea000383ffff */
[----:B------:R-:W-:Y:S05]  /*7e70*/  BRA `(.L_x_101) ;  /* 0xffffffdc00507947 */ /* 0x000fea000383ffff */
.L_x_104:
[----:B------:R1:W1:Y:S02]  /*7e80*/  SYNCS.PHASECHK.TRANS64.TRYWAIT P1, [R156+URZ+0x150], R5 ;  /* 0x000150059c0075a7 */ /* 0x00026400080211ff */
[----:B-1----:R-:W-:Y:S05]  /*7e90*/  @!P1 NANOSLEEP.SYNCS 0x989680 ;  /* 0x009896800000995d */ /* 0x002fea0003900000 */
[----:B------:R-:W1:Y:S02]  /*7ea0*/  @!P1 SYNCS.PHASECHK.TRANS64 P1, [R156+URZ+0x150], R5 ;  /* 0x000150059c0095a7 */ /* 0x000e6400080210ff */
[----:B-1----:R-:W-:Y:S05]  /*7eb0*/  @!P1 BRA `(.L_x_104) ;  /* 0xfffffffc00f09947 */ /* 0x002fea000383ffff */
[----:B------:R-:W-:Y:S05]  /*7ec0*/  BRA `(.L_x_103) ;  /* 0xffffffdc00947947 */ /* 0x000fea000383ffff */
        .weak           $__internal_0_$__cuda_sm10x_tcgen05_guardrail_trap_col_being_dealloced_not_returned_by_alloc
        .type           $__internal_0_$__cuda_sm10x_tcgen05_guardrail_trap_col_being_dealloced_not_returned_by_alloc,@function
        .size           $__internal_0_$__cuda_sm10x_tcgen05_guardrail_trap_col_being_dealloced_not_returned_by_alloc,($__internal_1_$__cuda_sm10x_tcgen05_guardrail_trap_phase_invalid_during_alloc - $__internal_0_$__cuda_sm10x_tcgen05_guardrail_trap_col_being_dealloced_not_returned_by_alloc)
$__internal_0_$__cuda_sm10x_tcgen05_guardrail_trap_col_being_dealloced_not_returned_by_alloc:
[----:B------:R-:W-:Y:S05]  /*7ed0*/  BPT.TRAP 0x1 ;  /* 0x000000040000795c */ /* 0x000fea0000300000 */
[----:B------:R-:W-:-:S04]  /*7ee0*/  HFMA2 R3, -RZ, RZ, 0, 0 ;  /* 0x00000000ff037431 */ /* 0x000fc800000001ff */
[----:B------:R-:W-:Y:S05]  /*7ef0*/  RET.REL.NODEC R2 `(_ZN7cutlass13device_kernelINS_4gemm6kernel13GemmUniversalIN4cute5tupleIJiiiiEEENS1_10collective13CollectiveMmaINS1_35MainloopSm100TmaUmmaWarpSpecializedILi17ELi2ELi4ENS5_IJNS4_1CILi1EEESB_SB_EEEEENS5_IJNSA_ILi128EEENSA_ILi64EEESF_EEENS_12float_e5m2_tENS5_IJSB_llEEESH_NS5_IJlSB_lEEENS4_8TiledMMAINS4_8MMA_AtomIJNS4_10MMA_TraitsINS4_19SM100_MMA_F8F6F4_SSEJSH_SH_fSE_SF_NS4_17integral_constantINS4_4UMMA5MajorELSQ_1EEENSO_ISQ_LSQ_0EEENSO_INSP_7ScaleInELST_0EEESU_EEEEEENS4_6LayoutISC_NS5_IJNSA_ILi0EEESY_SY_EEEEENS5_IJNS4_10UnderscoreES11_S11_EEEEENS4_13SM90_TMA_LOADENS4_14ComposedLayoutINS4_7SwizzleILi3ELi4ELi3EEENS4_18smem_ptr_flag_bitsILi8EEENSX_INS5_IJSE_NSA_ILi8EEEEEENS5_IJSB_SE_EEEEEEEvNS4_8identityES14_NS15_INS16_ILi2ELi4ELi3EEES19_NSX_INS5_IJS1A_SF_EEENS5_IJSF_SB_EEEEEEEvS1F_EENS_8epilogue10collective18CollectiveEpilogueINS1M_23Sm100TmaWarpSpecializedILi1ELi1ELi64ELb0ELb0EEEJSG_NS5_IJNSX_ISE_SB_EENSX_ISF_SB_EEEEESH_SJ_SH_SJ_NS1M_6fusion15FusionCallbacksIS1Q_NS1U_17LinearCombinationISH_fSH_fLNS_15FloatRoundStyleE2EEESG_S1T_JEEENS4_5SM1004TMEM4LOAD26SM100_TMEM_LOAD_32dp32b64xES14_S1K_NS4_39AutoVectorizingCopyWithAssumedAlignmentILi128EEENS4_14SM90_TMA_STOREES1K_S25_S25_EEEvvEEEEvNT_6ParamsE) ;  /* 0xffffff8002407950 */ /* 0x000fea0003c3ffff */
        .weak           $__internal_1_$__cuda_sm10x_tcgen05_guardrail_trap_phase_invalid_during_alloc
        .type           $__internal_1_$__cuda_sm10x_tcgen05_guardrail_trap_phase_invalid_during_alloc,@function
        .size           $__internal_1_$__cuda_sm10x_tcgen05_guardrail_trap_phase_invalid_during_alloc,($__internal_2_$__cuda_sm10x_tcgen05_guardrail_trap_unallocated_columns_being_dealloced - $__internal_1_$__cuda_sm10x_tcgen05_guardrail_trap_phase_invalid_during_alloc)
$__internal_1_$__cuda_sm10x_tcgen05_guardrail_trap_phase_invalid_during_alloc:
[----:B------:R-:W-:Y:S05]  /*7f00*/  BPT.TRAP 0x1 ;  /* 0x000000040000795c */ /* 0x000fea0000300000 */
[----:B------:R-:W-:-:S04]  /*7f10*/  MOV R3, 0x0 ;  /* 0x0000000000037802 */ /* 0x000fc80000000f00 */
[----:B------:R-:W-:Y:S05]  /*7f20*/  RET.REL.NODEC R2 `(_ZN7cutlass13device_kernelINS_4gemm6kernel13GemmUniversalIN4cute5tupleIJiiiiEEENS1_10collective13CollectiveMmaINS1_35MainloopSm100TmaUmmaWarpSpecializedILi17ELi2ELi4ENS5_IJNS4_1CILi1EEESB_SB_EEEEENS5_IJNSA_ILi128EEENSA_ILi64EEESF_EEENS_12float_e5m2_tENS5_IJSB_llEEESH_NS5_IJlSB_lEEENS4_8TiledMMAINS4_8MMA_AtomIJNS4_10MMA_TraitsINS4_19SM100_MMA_F8F6F4_SSEJSH_SH_fSE_SF_NS4_17integral_constantINS4_4UMMA5MajorELSQ_1EEENSO_ISQ_LSQ_0EEENSO_INSP_7ScaleInELST_0EEESU_EEEEEENS4_6LayoutISC_NS5_IJNSA_ILi0EEESY_SY_EEEEENS5_IJNS4_10UnderscoreES11_S11_EEEEENS4_13SM90_TMA_LOADENS4_14ComposedLayoutINS4_7SwizzleILi3ELi4ELi3EEENS4_18smem_ptr_flag_bitsILi8EEENSX_INS5_IJSE_NSA_ILi8EEEEEENS5_IJSB_SE_EEEEEEEvNS4_8identityES14_NS15_INS16_ILi2ELi4ELi3EEES19_NSX_INS5_IJS1A_SF_EEENS5_IJSF_SB_EEEEEEEvS1F_EENS_8epilogue10collective18CollectiveEpilogueINS1M_23Sm100TmaWarpSpecializedILi1ELi1ELi64ELb0ELb0EEEJSG_NS5_IJNSX_ISE_SB_EENSX_ISF_SB_EEEEESH_SJ_SH_SJ_NS1M_6fusion15FusionCallbacksIS1Q_NS1U_17LinearCombinationISH_fSH_fLNS_15FloatRoundStyleE2EEESG_S1T_JEEENS4_5SM1004TMEM4LOAD26SM100_TMEM_LOAD_32dp32b64xES14_S1K_NS4_39AutoVectorizingCopyWithAssumedAlignmentILi128EEENS4_14SM90_TMA_STOREES1K_S25_S25_EEEvvEEEEvNT_6ParamsE) ;  /* 0xffffff8002347950 */ /* 0x000fea0003c3ffff */
        .weak           $__internal_2_$__cuda_sm10x_tcgen05_guardrail_trap_unallocated_columns_being_dealloced
        .type           $__internal_2_$__cuda_sm10x_tcgen05_guardrail_trap_unallocated_columns_being_dealloced,@function
        .size           $__internal_2_$__cuda_sm10x_tcgen05_guardrail_trap_unallocated_columns_being_dealloced,(.L_x_168 - $__internal_2_$__cuda_sm10x_tcgen05_guardrail_trap_unallocated_columns_being_dealloced)
$__internal_2_$__cuda_sm10x_tcgen05_guardrail_trap_unallocated_columns_being_dealloced:
[----:B------:R-:W-:Y:S05]  /*7f30*/  BPT.TRAP 0x1 ;  /* 0x000000040000795c */ /* 0x000fea0000300000 */
[----:B------:R-:W-:-:S04]  /*7f40*/  HFMA2 R3, -RZ, RZ, 0, 0 ;  /* 0x00000000ff037431 */ /* 0x000fc800000001ff */
[----:B------:R-:W-:Y:S05]  /*7f50*/  RET.REL.NODEC R2 `(_ZN7cutlass13device_kernelINS_4gemm6kernel13GemmUniversalIN4cute5tupleIJiiiiEEENS1_10collective13CollectiveMmaINS1_35MainloopSm100TmaUmmaWarpSpecializedILi17ELi2ELi4ENS5_IJNS4_1CILi1EEESB_SB_EEEEENS5_IJNSA_ILi128EEENSA_ILi64EEESF_EEENS_12float_e5m2_tENS5_IJSB_llEEESH_NS5_IJlSB_lEEENS4_8TiledMMAINS4_8MMA_AtomIJNS4_10MMA_TraitsINS4_19SM100_MMA_F8F6F4_SSEJSH_SH_fSE_SF_NS4_17integral_constantINS4_4UMMA5MajorELSQ_1EEENSO_ISQ_LSQ_0EEENSO_INSP_7ScaleInELST_0EEESU_EEEEEENS4_6LayoutISC_NS5_IJNSA_ILi0EEESY_SY_EEEEENS5_IJNS4_10UnderscoreES11_S11_EEEEENS4_13SM90_TMA_LOADENS4_14ComposedLayoutINS4_7SwizzleILi3ELi4ELi3EEENS4_18smem_ptr_flag_bitsILi8EEENSX_INS5_IJSE_NSA_ILi8EEEEEENS5_IJSB_SE_EEEEEEEvNS4_8identityES14_NS15_INS16_ILi2ELi4ELi3EEES19_NSX_INS5_IJS1A_SF_EEENS5_IJSF_SB_EEEEEEEvS1F_EENS_8epilogue10collective18CollectiveEpilogueINS1M_23Sm100TmaWarpSpecializedILi1ELi1ELi64ELb0ELb0EEEJSG_NS5_IJNSX_ISE_SB_EENSX_ISF_SB_EEEEESH_SJ_SH_SJ_NS1M_6fusion15FusionCallbacksIS1Q_NS1U_17LinearCombinationISH_fSH_fLNS_15FloatRoundStyleE2EEESG_S1T_JEEENS4_5SM1004TMEM4LOAD26SM100_TMEM_LOAD_32dp32b64xES14_S1K_NS4_39AutoVectorizingCopyWithAssumedAlignmentILi128EEENS4_14SM90_TMA_STOREES1K_S25_S25_EEEvvEEEEvNT_6ParamsE) ;  /* 0xffffff8002287950 */ /* 0x000fea0003c3ffff */
.L_x_167:
[----:B------:R-:W-:-:S00]  /*7f60*/  BRA `(.L_x_167) ;  /* 0xfffffffc00fc7947 */ /* 0x000fc0000383ffff */
[----:B------:R-:W-:-:S00]  /*7f70*/  NOP ;  /* 0x0000000000007918 */ /* 0x000fc00000000000 */
        /* <DEDUP_REMOVED lines=8> */
.L_x_168:


//--------------------- .nv.global.init           --------------------------
	.section	.nv.global.init,"aw",@progbits
.nv.global.init:
	.type		$str$27,@object
	.size		$str$27,($str$28 - $str$27)
$str$27:
        /*0000*/ 	.byte	0x28, 0x61, 0x64, 0x64, 0x72, 0x65, 0x73, 0x73, 0x20, 0x26, 0x20, 0x6d, 0x61, 0x73, 0x6b, 0x29
        /*0010*/ 	.byte	0x20, 0x3d, 0x3d, 0x20, 0x30, 0x00
	.type		$str$28,@object
	.size		$str$28,($str$26 - $str$28)
$str$28:
        /*0016*/ 	.byte	0x2f, 0x74, 0x6d, 0x70, 0x2f, 0x63, 0x75, 0x74, 0x6c, 0x61, 0x73, 0x73, 0x5f, 0x73, 0x77, 0x65
        /*0026*/ 	.byte	0x65, 0x70, 0x5f, 0x73, 0x72, 0x63, 0x2f, 0x69, 0x6e, 0x63, 0x6c, 0x75, 0x64, 0x65, 0x2f, 0x63
        /*0036*/ 	.byte	0x75, 0x74, 0x65, 0x2f, 0x70, 0x6f, 0x69, 0x6e, 0x74, 0x65, 0x72, 0x5f, 0x66, 0x6c, 0x61, 0x67
        /*0046*/ 	.byte	0x67, 0x65, 0x64, 0x2e, 0x68, 0x70, 0x70, 0x00
	.type		$str$26,@object
	.size		$str$26,($str$25 - $str$26)
$str$26:
        /*004e*/ 	.byte	0x2f, 0x74, 0x6d, 0x70, 0x2f, 0x63, 0x75, 0x74, 0x6c, 0x61, 0x73, 0x73, 0x5f, 0x73, 0x77, 0x65
        /*005e*/ 	.byte	0x65, 0x70, 0x5f, 0x73, 0x72, 0x63, 0x2f, 0x69, 0x6e, 0x63, 0x6c, 0x75, 0x64, 0x65, 0x2f, 0x63
        /*006e*/ 	.byte	0x75, 0x74, 0x65, 0x2f, 0x61, 0x74, 0x6f, 0x6d, 0x2f, 0x63, 0x6f, 0x70, 0x79, 0x5f, 0x74, 0x72
        /*007e*/ 	.byte	0x61, 0x69, 0x74, 0x73, 0x5f, 0x73, 0x6d, 0x31, 0x30, 0x30, 0x2e, 0x68, 0x70, 0x70, 0x00
	.type		$str$25,@object
	.size		$str$25,(__unnamed_1 - $str$25)
$str$25:
        /*008d*/ 	.byte	0x28, 0x28, 0x75, 0x69, 0x6e, 0x74, 0x33, 0x32, 0x5f, 0x74, 0x28, 0x74, 0x68, 0x72, 0x65, 0x61
        /*009d*/ 	.byte	0x64, 0x49, 0x64, 0x78, 0x2e, 0x78, 0x29, 0x20, 0x2f, 0x20, 0x33, 0x32, 0x29, 0x20, 0x25, 0x20
        /*00ad*/ 	.byte	0x34, 0x29, 0x20, 0x3d, 0x3d, 0x20, 0x28, 0x28, 0x28, 0x74, 0x6d, 0x65, 0x6d, 0x5f, 0x61, 0x64
        /*00bd*/ 	.byte	0x64, 0x72, 0x20, 0x3e, 0x3e, 0x20, 0x31, 0x36, 0x29, 0x20, 0x2f, 0x20, 0x33, 0x32, 0x29, 0x20
        /*00cd*/ 	.byte	0x25, 0x20, 0x34, 0x29, 0x00
	.type		__unnamed_1,@object
	.size		__unnamed_1,(__unnamed_2 - __unnamed_1)
__unnamed_1:
        /*00d2*/ 	.byte	0x61, 0x75, 0x74, 0x6f, 0x20, 0x63, 0x75, 0x74, 0x65, 0x3a, 0x3a, 0x61, 0x73, 0x5f, 0x70, 0x6f
        /* <DEDUP_REMOVED lines=24> */
        /*0262*/ 	.byte	0x43, 0x3c, 0x38, 0x31, 0x39, 0x32, 0x3e, 0x3e, 0x3e, 0x3e, 0x5d, 0x00
	.type		__unnamed_2,@object
	.size		__unnamed_2,(.L_2 - __unnamed_2)
__unnamed_2:
        /* <DEDUP_REMOVED lines=42> */
        /*050e*/ 	.byte	0x3e, 0x3e, 0x3e, 0x3e, 0x5d, 0x00
.L_2:


//--------------------- .nv.shared._ZN7cutlass13device_kernelINS_4gemm6kernel13GemmUniversalIN4cute5tupleIJiiiiEEENS1_10collective13CollectiveMmaINS1_35MainloopSm100TmaUmmaWarpSpecializedILi17ELi2ELi4ENS5_IJNS4_1CILi1EEESB_SB_EEEEENS5_IJNSA_ILi128EEENSA_ILi64EEESF_EEENS_12float_e5m2_tENS5_IJSB_llEEESH_NS5_IJlSB_lEEENS4_8TiledMMAINS4_8MMA_AtomIJNS4_10MMA_TraitsINS4_19SM100_MMA_F8F6F4_SSEJSH_SH_fSE_SF_NS4_17integral_constantINS4_4UMMA5MajorELSQ_1EEENSO_ISQ_LSQ_0EEENSO_INSP_7ScaleInELST_0EEESU_EEEEEENS4_6LayoutISC_NS5_IJNSA_ILi0EEESY_SY_EEEEENS5_IJNS4_10UnderscoreES11_S11_EEEEENS4_13SM90_TMA_LOADENS4_14ComposedLayoutINS4_7SwizzleILi3ELi4ELi3EEENS4_18smem_ptr_flag_bitsILi8EEENSX_INS5_IJSE_NSA_ILi8EEEEEENS5_IJSB_SE_EEEEEEEvNS4_8identityES14_NS15_INS16_ILi2ELi4ELi3EEES19_NSX_INS5_IJS1A_SF_EEENS5_IJSF_SB_EEEEEEEvS1F_EENS_8epilogue10collective18CollectiveEpilogueINS1M_23Sm100TmaWarpSpecializedILi1ELi1ELi64ELb0ELb0EEEJSG_NS5_IJNSX_ISE_SB_EENSX_ISF_SB_EEEEESH_SJ_SH_SJ_NS1M_6fusion15FusionCallbacksIS1Q_NS1U_17LinearCombinationISH_fSH_fLNS_15FloatRoundStyleE2EEESG_S1T_JEEENS4_5SM1004TMEM4LOAD26SM100_TMEM_LOAD_32dp32b64xES14_S1K_NS4_39AutoVectorizingCopyWithAssumedAlignmentILi128EEENS4_14SM90_TMA_STOREES1K_S25_S25_EEEvvEEEEvNT_6ParamsE --------------------------
	.section	.nv.shared._ZN7cutlass13device_kernelINS_4gemm6kernel13GemmUniversalIN4cute5tupleIJiiiiEEENS1_10collective13CollectiveMmaINS1_35MainloopSm100TmaUmmaWarpSpecializedILi17ELi2ELi4ENS5_IJNS4_1CILi1EEESB_SB_EEEEENS5_IJNSA_ILi128EEENSA_ILi64EEESF_EEENS_12float_e5m2_tENS5_IJSB_llEEESH_NS5_IJlSB_lEEENS4_8TiledMMAINS4_8MMA_AtomIJNS4_10MMA_TraitsINS4_19SM100_MMA_F8F6F4_SSEJSH_SH_fSE_SF_NS4_17integral_constantINS4_4UMMA5MajorELSQ_1EEENSO_ISQ_LSQ_0EEENSO_INSP_7ScaleInELST_0EEESU_EEEEEENS4_6LayoutISC_NS5_IJNSA_ILi0EEESY_SY_EEEEENS5_IJNS4_10UnderscoreES11_S11_EEEEENS4_13SM90_TMA_LOADENS4_14ComposedLayoutINS4_7SwizzleILi3ELi4ELi3EEENS4_18smem_ptr_flag_bitsILi8EEENSX_INS5_IJSE_NSA_ILi8EEEEEENS5_IJSB_SE_EEEEEEEvNS4_8identityES14_NS15_INS16_ILi2ELi4ELi3EEES19_NSX_INS5_IJS1A_SF_EEENS5_IJSF_SB_EEEEEEEvS1F_EENS_8epilogue10collective18CollectiveEpilogueINS1M_23Sm100TmaWarpSpecializedILi1ELi1ELi64ELb0ELb0EEEJSG_NS5_IJNSX_ISE_SB_EENSX_ISF_SB_EEEEESH_SJ_SH_SJ_NS1M_6fusion15FusionCallbacksIS1Q_NS1U_17LinearCombinationISH_fSH_fLNS_15FloatRoundStyleE2EEESG_S1T_JEEENS4_5SM1004TMEM4LOAD26SM100_TMEM_LOAD_32dp32b64xES14_S1K_NS4_39AutoVectorizingCopyWithAssumedAlignmentILi128EEENS4_14SM90_TMA_STOREES1K_S25_S25_EEEvvEEEEvNT_6ParamsE,"aw",@nobits
	.sectionflags	@""
	.align	16
	.zero		1024


//--------------------- .nv.shared.reserved.0     --------------------------
	.section	.nv.shared.reserved.0,"aw",@nobits
	.weak		__nv_reservedSMEM_offset_0_alias
	.size		__nv_reservedSMEM_offset_0_alias, 0, 64
	.other		__nv_reservedSMEM_offset_0_alias,@"STO_CUDA_RESERVED_SHARED STV_DEFAULT"
__nv_reservedSMEM_offset_0_alias:
	.zero		0
.nv.shared.reserved.0:
	.zero		64
	.weak		__nv_reservedSMEM_tcgen05_partition
	.type		__nv_reservedSMEM_tcgen05_partition,@object
	.size		__nv_reservedSMEM_tcgen05_partition,(.L_0 - __nv_reservedSMEM_tcgen05_partition)
__nv_reservedSMEM_tcgen05_partition:
	.zero		32
.L_0:


//--------------------- .nv.global                --------------------------
	.section	.nv.global,"aw",@nobits
.nv.global:
	.type		_ZN40_INTERNAL_f2a5b015_4_k_cu_bb3cde3c_301474cute1_E,@object
	.size		_ZN40_INTERNAL_f2a5b015_4_k_cu_bb3cde3c_301474cute1_E,(_ZN40_INTERNAL_f2a5b015_4_k_cu_bb3cde3c_301474cuda3std3__45__cpo6cbeginE - _ZN40_INTERNAL_f2a5b015_4_k_cu_bb3cde3c_301474cute1_E)
_ZN40_INTERNAL_f2a5b015_4_k_cu_bb3cde3c_301474cute1_E:
	.zero		1
	.type		_ZN40_INTERNAL_f2a5b015_4_k_cu_bb3cde3c_301474cuda3std3__45__cpo6cbeginE,@object
	.size		_ZN40_INTERNAL_f2a5b015_4_k_cu_bb3cde3c_301474cuda3std3__45__cpo6cbeginE,(_ZN40_INTERNAL_f2a5b015_4_k_cu_bb3cde3c_301474cuda3std3__48in_placeE - _ZN40_INTERNAL_f2a5b015_4_k_cu_bb3cde3c_301474cuda3std3__45__cpo6cbeginE)
_ZN40_INTERNAL_f2a5b015_4_k_cu_bb3cde3c_301474cuda3std3__45__cpo6cbeginE:
	.zero		1
	.type		_ZN40_INTERNAL_f2a5b015_4_k_cu_bb3cde3c_301474cuda3std3__48in_placeE,@object
	.size		_ZN40_INTERNAL_f2a5b015_4_k_cu_bb3cde3c_301474cuda3std3__48in_placeE,(_ZN40_INTERNAL_f2a5b015_4_k_cu_bb3cde3c_301474cuda3std6ranges3__45__cpo9iter_moveE - _ZN40_INTERNAL_f2a5b015_4_k_cu_bb3cde3c_301474cuda3std3__48in_placeE)
_ZN40_INTERNAL_f2a5b015_4_k_cu_bb3cde3c_301474cuda3std3__48in_placeE:
	.zero		1
	.type		_ZN40_INTERNAL_f2a5b015_4_k_cu_bb3cde3c_301474cuda3std6ranges3__45__cpo9iter_moveE,@object
	.size		_ZN40_INTERNAL_f2a5b015_4_k_cu_bb3cde3c_301474cuda3std6ranges3__45__cpo9iter_moveE,(_ZN40_INTERNAL_f2a5b015_4_k_cu_bb3cde3c_301474cuda3std3__45__cpo5beginE - _ZN40_INTERNAL_f2a5b015_4_k_cu_bb3cde3c_301474cuda3std6ranges3__45__cpo9iter_moveE)
_ZN40_INTERNAL_f2a5b015_4_k_cu_bb3cde3c_301474cuda3std6ranges3__45__cpo9iter_moveE:
	.zero		1
	.type		_ZN40_INTERNAL_f2a5b015_4_k_cu_bb3cde3c_301474cuda3std3__45__cpo5beginE,@object
	.size		_ZN40_INTERNAL_f2a5b015_4_k_cu_bb3cde3c_301474cuda3std3__45__cpo5beginE,(_ZN40_INTERNAL_f2a5b015_4_k_cu_bb3cde3c_301474cuda3std3__442_GLOBAL__N__f2a5b015_4_k_cu_bb3cde3c_301476ignoreE - _ZN40_INTERNAL_f2a5b015_4_k_cu_bb3cde3c_301474cuda3std3__45__cpo5beginE)
_ZN40_INTERNAL_f2a5b015_4_k_cu_bb3cde3c_301474cuda3std3__45__cpo5beginE:
	.zero		1
	.type		_ZN40_INTERNAL_f2a5b015_4_k_cu_bb3cde3c_301474cuda3std3__442_GLOBAL__N__f2a5b015_4_k_cu_bb3cde3c_301476ignoreE,@object
	.size		_ZN40_INTERNAL_f2a5b015_4_k_cu_bb3cde3c_301474cuda3std3__442_GLOBAL__N__f2a5b015_4_k_cu_bb3cde3c_301476ignoreE,(_ZN40_INTERNAL_f2a5b015_4_k_cu_bb3cde3c_301474cute7productE - _ZN40_INTERNAL_f2a5b015_4_k_cu_bb3cde3c_301474cuda3std3__442_GLOBAL__N__f2a5b015_4_k_cu_bb3cde3c_301476ignoreE)
_ZN40_INTERNAL_f2a5b015_4_k_cu_bb3cde3c_301474cuda3std3__442_GLOBAL__N__f2a5b015_4_k_cu_bb3cde3c_301476ignoreE:
	.zero		1
	.type		_ZN40_INTERNAL_f2a5b015_4_k_cu_bb3cde3c_301474cute7productE,@object
	.size		_ZN40_INTERNAL_f2a5b015_4_k_cu_bb3cde3c_301474cute7productE,(_ZN40_INTERNAL_f2a5b015_4_k_cu_bb3cde3c_301474cuda3std3__45__cpo3endE - _ZN40_INTERNAL_f2a5b015_4_k_cu_bb3cde3c_301474cute7productE)
_ZN40_INTERNAL_f2a5b015_4_k_cu_bb3cde3c_301474cute7productE:
	.zero		1
	.type		_ZN40_INTERNAL_f2a5b015_4_k_cu_bb3cde3c_301474cuda3std3__45__cpo3endE,@object
	.size		_ZN40_INTERNAL_f2a5b015_4_k_cu_bb3cde3c_301474cuda3std3__45__cpo3endE,(_ZN40_INTERNAL_f2a5b015_4_k_cu_bb3cde3c_301474cuda3std3__419piecewise_constructE - _ZN40_INTERNAL_f2a5b015_4_k_cu_bb3cde3c_301474cuda3std3__45__cpo3endE)
_ZN40_INTERNAL_f2a5b015_4_k_cu_bb3cde3c_301474cuda3std3__45__cpo3endE:
	.zero		1
	.type		_ZN40_INTERNAL_f2a5b015_4_k_cu_bb3cde3c_301474cuda3std3__419piecewise_constructE,@object
	.size		_ZN40_INTERNAL_f2a5b015_4_k_cu_bb3cde3c_301474cuda3std3__419piecewise_constructE,(_ZN40_INTERNAL_f2a5b015_4_k_cu_bb3cde3c_301474cuda3std3__45__cpo4cendE - _ZN40_INTERNAL_f2a5b015_4_k_cu_bb3cde3c_301474cuda3std3__419piecewise_constructE)
_ZN40_INTERNAL_f2a5b015_4_k_cu_bb3cde3c_301474cuda3std3__419piecewise_constructE:
	.zero		1
	.type		_ZN40_INTERNAL_f2a5b015_4_k_cu_bb3cde3c_301474cuda3std3__45__cpo4cendE,@object
	.size		_ZN40_INTERNAL_f2a5b015_4_k_cu_bb3cde3c_301474cuda3std3__45__cpo4cendE,(_ZN40_INTERNAL_f2a5b015_4_k_cu_bb3cde3c_301474cuda3std6ranges3__45__cpo4swapE - _ZN40_INTERNAL_f2a5b015_4_k_cu_bb3cde3c_301474cuda3std3__45__cpo4cendE)
_ZN40_INTERNAL_f2a5b015_4_k_cu_bb3cde3c_301474cuda3std3__45__cpo4cendE:
	.zero		1
	.type		_ZN40_INTERNAL_f2a5b015_4_k_cu_bb3cde3c_301474cuda3std6ranges3__45__cpo4swapE,@object
	.size		_ZN40_INTERNAL_f2a5b015_4_k_cu_bb3cde3c_301474cuda3std6ranges3__45__cpo4swapE,(.L_10 - _ZN40_INTERNAL_f2a5b015_4_k_cu_bb3cde3c_301474cuda3std6ranges3__45__cpo4swapE)
_ZN40_INTERNAL_f2a5b015_4_k_cu_bb3cde3c_301474cuda3std6ranges3__45__cpo4swapE:
	.zero		1
.L_10:


//--------------------- .nv.constant0._ZN7cutlass13device_kernelINS_4gemm6kernel13GemmUniversalIN4cute5tupleIJiiiiEEENS1_10collective13CollectiveMmaINS1_35MainloopSm100TmaUmmaWarpSpecializedILi17ELi2ELi4ENS5_IJNS4_1CILi1EEESB_SB_EEEEENS5_IJNSA_ILi128EEENSA_ILi64EEESF_EEENS_12float_e5m2_tENS5_IJSB_llEEESH_NS5_IJlSB_lEEENS4_8TiledMMAINS4_8MMA_AtomIJNS4_10MMA_TraitsINS4_19SM100_MMA_F8F6F4_SSEJSH_SH_fSE_SF_NS4_17integral_constantINS4_4UMMA5MajorELSQ_1EEENSO_ISQ_LSQ_0EEENSO_INSP_7ScaleInELST_0EEESU_EEEEEENS4_6LayoutISC_NS5_IJNSA_ILi0EEESY_SY_EEEEENS5_IJNS4_10UnderscoreES11_S11_EEEEENS4_13SM90_TMA_LOADENS4_14ComposedLayoutINS4_7SwizzleILi3ELi4ELi3EEENS4_18smem_ptr_flag_bitsILi8EEENSX_INS5_IJSE_NSA_ILi8EEEEEENS5_IJSB_SE_EEEEEEEvNS4_8identityES14_NS15_INS16_ILi2ELi4ELi3EEES19_NSX_INS5_IJS1A_SF_EEENS5_IJSF_SB_EEEEEEEvS1F_EENS_8epilogue10collective18CollectiveEpilogueINS1M_23Sm100TmaWarpSpecializedILi1ELi1ELi64ELb0ELb0EEEJSG_NS5_IJNSX_ISE_SB_EENSX_ISF_SB_EEEEESH_SJ_SH_SJ_NS1M_6fusion15FusionCallbacksIS1Q_NS1U_17LinearCombinationISH_fSH_fLNS_15FloatRoundStyleE2EEESG_S1T_JEEENS4_5SM1004TMEM4LOAD26SM100_TMEM_LOAD_32dp32b64xES14_S1K_NS4_39AutoVectorizingCopyWithAssumedAlignmentILi128EEENS4_14SM90_TMA_STOREES1K_S25_S25_EEEvvEEEEvNT_6ParamsE --------------------------
	.section	.nv.constant0._ZN7cutlass13device_kernelINS_4gemm6kernel13GemmUniversalIN4cute5tupleIJiiiiEEENS1_10collective13CollectiveMmaINS1_35MainloopSm100TmaUmmaWarpSpecializedILi17ELi2ELi4ENS5_IJNS4_1CILi1EEESB_SB_EEEEENS5_IJNSA_ILi128EEENSA_ILi64EEESF_EEENS_12float_e5m2_tENS5_IJSB_llEEESH_NS5_IJlSB_lEEENS4_8TiledMMAINS4_8MMA_AtomIJNS4_10MMA_TraitsINS4_19SM100_MMA_F8F6F4_SSEJSH_SH_fSE_SF_NS4_17integral_constantINS4_4UMMA5MajorELSQ_1EEENSO_ISQ_LSQ_0EEENSO_INSP_7ScaleInELST_0EEESU_EEEEEENS4_6LayoutISC_NS5_IJNSA_ILi0EEESY_SY_EEEEENS5_IJNS4_10UnderscoreES11_S11_EEEEENS4_13SM90_TMA_LOADENS4_14ComposedLayoutINS4_7SwizzleILi3ELi4ELi3EEENS4_18smem_ptr_flag_bitsILi8EEENSX_INS5_IJSE_NSA_ILi8EEEEEENS5_IJSB_SE_EEEEEEEvNS4_8identityES14_NS15_INS16_ILi2ELi4ELi3EEES19_NSX_INS5_IJS1A_SF_EEENS5_IJSF_SB_EEEEEEEvS1F_EENS_8epilogue10collective18CollectiveEpilogueINS1M_23Sm100TmaWarpSpecializedILi1ELi1ELi64ELb0ELb0EEEJSG_NS5_IJNSX_ISE_SB_EENSX_ISF_SB_EEEEESH_SJ_SH_SJ_NS1M_6fusion15FusionCallbacksIS1Q_NS1U_17LinearCombinationISH_fSH_fLNS_15FloatRoundStyleE2EEESG_S1T_JEEENS4_5SM1004TMEM4LOAD26SM100_TMEM_LOAD_32dp32b64xES14_S1K_NS4_39AutoVectorizingCopyWithAssumedAlignmentILi128EEENS4_14SM90_TMA_STOREES1K_S25_S25_EEEvvEEEEvNT_6ParamsE,"a",@progbits
	.sectionflags	@""
	.align	4
.nv.constant0._ZN7cutlass13device_kernelINS_4gemm6kernel13GemmUniversalIN4cute5tupleIJiiiiEEENS1_10collective13CollectiveMmaINS1_35MainloopSm100TmaUmmaWarpSpecializedILi17ELi2ELi4ENS5_IJNS4_1CILi1EEESB_SB_EEEEENS5_IJNSA_ILi128EEENSA_ILi64EEESF_EEENS_12float_e5m2_tENS5_IJSB_llEEESH_NS5_IJlSB_lEEENS4_8TiledMMAINS4_8MMA_AtomIJNS4_10MMA_TraitsINS4_19SM100_MMA_F8F6F4_SSEJSH_SH_fSE_SF_NS4_17integral_constantINS4_4UMMA5MajorELSQ_1EEENSO_ISQ_LSQ_0EEENSO_INSP_7ScaleInELST_0EEESU_EEEEEENS4_6LayoutISC_NS5_IJNSA_ILi0EEESY_SY_EEEEENS5_IJNS4_10UnderscoreES11_S11_EEEEENS4_13SM90_TMA_LOADENS4_14ComposedLayoutINS4_7SwizzleILi3ELi4ELi3EEENS4_18smem_ptr_flag_bitsILi8EEENSX_INS5_IJSE_NSA_ILi8EEEEEENS5_IJSB_SE_EEEEEEEvNS4_8identityES14_NS15_INS16_ILi2ELi4ELi3EEES19_NSX_INS5_IJS1A_SF_EEENS5_IJSF_SB_EEEEEEEvS1F_EENS_8epilogue10collective18CollectiveEpilogueINS1M_23Sm100TmaWarpSpecializedILi1ELi1ELi64ELb0ELb0EEEJSG_NS5_IJNSX_ISE_SB_EENSX_ISF_SB_EEEEESH_SJ_SH_SJ_NS1M_6fusion15FusionCallbacksIS1Q_NS1U_17LinearCombinationISH_fSH_fLNS_15FloatRoundStyleE2EEESG_S1T_JEEENS4_5SM1004TMEM4LOAD26SM100_TMEM_LOAD_32dp32b64xES14_S1K_NS4_39AutoVectorizingCopyWithAssumedAlignmentILi128EEENS4_14SM90_TMA_STOREES1K_S25_S25_EEEvvEEEEvNT_6ParamsE:
	.zero		2944


//--------------------- SYMBOLS --------------------------

	.type		.nv.reservedSmem.offset0,@object
	.size		.nv.reservedSmem.offset0,0x4
	.type		.nv.reservedSmem.cap,@object
	.size		.nv.reservedSmem.cap,0x4
	.type		__assertfail,@function
